// auto-generated by cutlass_sweep.gemm — config: {"arch": "sm_100", "cluster_m": 1, "cluster_n": 8, "dtype": "mxfp4", "dtype_b": "mxfp4", "layout": "nt", "stages": 0, "tile_k": 256, "tile_m": 128, "tile_n": 64}
#include "cutlass/cutlass.h"
#include "cutlass/gemm/collective/collective_builder.hpp"
#include "cutlass/gemm/device/gemm_universal_adapter.h"
#include "cutlass/gemm/kernel/gemm_universal.hpp"
#include "cutlass/epilogue/collective/collective_builder.hpp"

using ElemA = cutlass::mx_float4_t<cutlass::float_e2m1_t>;
using ElemB = cutlass::mx_float4_t<cutlass::float_e2m1_t>;
using ElemCD = cutlass::bfloat16_t;
using Acc  = float;
using TileShape    = cute::Shape<cute::_128, cute::_64, cute::_256>;
using ClusterShape = cute::Shape<cute::_1, cute::_8, cute::_1>;

using CollectiveEpilogue = typename cutlass::epilogue::collective::CollectiveBuilder<
    cutlass::arch::Sm100, cutlass::arch::OpClassTensorOp,
    TileShape, ClusterShape,
    cutlass::epilogue::collective::EpilogueTileAuto,
    Acc, Acc,
    ElemCD, cutlass::layout::RowMajor, 128 / cutlass::sizeof_bits<ElemCD>::value,
    ElemCD, cutlass::layout::RowMajor, 128 / cutlass::sizeof_bits<ElemCD>::value,
    cutlass::epilogue::collective::EpilogueScheduleAuto
  >::CollectiveOp;

using CollectiveMainloop = typename cutlass::gemm::collective::CollectiveBuilder<
    cutlass::arch::Sm100, cutlass::arch::OpClassBlockScaledTensorOp,
    ElemA, cutlass::layout::RowMajor, 32,
    ElemB, cutlass::layout::ColumnMajor, 32,
    Acc,
    TileShape, ClusterShape,
    cutlass::gemm::collective::StageCountAutoCarveout<static_cast<int>(sizeof(typename CollectiveEpilogue::SharedStorage))>,
    cutlass::gemm::collective::KernelScheduleAuto
  >::CollectiveOp;

using GemmKernel = cutlass::gemm::kernel::GemmUniversal<
    cute::Shape<int,int,int,int>,
    CollectiveMainloop,
    CollectiveEpilogue
>;
using Gemm = cutlass::gemm::device::GemmUniversalAdapter<GemmKernel>;

// Force the device kernel symbol into the cubin without needing a host main.
auto* _anchor = &cutlass::device_kernel<GemmKernel>;


// ===== COMPILED SASS (sm_100a) =====

	.target	sm_100a

	.elftype	@"ET_EXEC"


//--------------------- .note.nv.tkinfo           --------------------------
	.section	.note.nv.tkinfo,"",@"SHT_NOTE"
	.sectionflags	@"SHF_NOTE_NV_TKINFO"
	.tkinfo
        /*0018*/ 	.word	0x00000002
        /*0030*/ 	.string	""
        /*0030*/ 	.string	"ptxas"
        /*0030*/ 	.string	"Cuda compilation tools, release 13.0, V13.0.88"
        /*0030*/ 	.string	"Build cuda_13.0.r13.0/compiler.36424714_0"
        /*0030*/ 	.string	"-arch sm_100a -m 64 "



//--------------------- .note.nv.cuinfo           --------------------------
	.section	.note.nv.cuinfo,"",@"SHT_NOTE"
	.sectionflags	@"SHF_NOTE_NV_CUINFO"
        /*0018*/ 	.short	0x0002
        /*001a*/ 	.short	0x0064
        /*001c*/ 	.short	0x0082
	.zero		2


//--------------------- .nv.info                  --------------------------
	.section	.nv.info,"",@"SHT_CUDA_INFO"
	.align	4


	//----- nvinfo : EIATTR_REGCOUNT
	.align		4
        /*0000*/ 	.byte	0x04, 0x2f
        /*0002*/ 	.short	(.L_19 - .L_18)
	.align		4
.L_18:
        /*0004*/ 	.word	index@(_ZN7cutlass13device_kernelINS_4gemm6kernel13GemmUniversalIN4cute5tupleIJiiiiEEENS1_10collective13CollectiveMmaINS1_46MainloopSm100TmaUmmaWarpSpecializedBlockScaledILi7ELi2ELi2ENS5_IJNS4_1CILi1EEENSA_ILi8EEESB_EEEEENS5_IJNSA_ILi128EEENSA_ILi64EEENSA_ILi256EEEEEENS5_IJNS_12float_e2m1_tENS_13float_ue8m0_tEEEENS5_IJNS5_IJlSB_lEEENS4_6LayoutINS5_IJNS5_IJNS5_IJNSA_ILi32EEENSA_ILi4EEEEEEiEEESR_NS5_IJSB_iEEEEEENS5_IJNS5_IJNS5_IJNSA_ILi16EEESP_EEEiEEENS5_IJNS5_IJNSA_ILi0EEESB_EEENSA_ILi512EEEEEENS5_IJSX_iEEEEEEEEEEESL_S14_NS4_8TiledMMAINS4_8MMA_AtomIJNS4_17SM100_MMA_MXF4_SSISJ_SJ_fSK_Li128ELi64ELi32ELNS4_4UMMA5MajorE0ELS19_0ELNS18_7ScaleInE0ELS1A_0EEEEEENSN_INS5_IJSB_SB_SB_EEENS5_IJSX_SX_SX_EEEEENS5_IJNS4_10UnderscoreES1G_S1G_EEEEENS5_IJNS4_23SM90_TMA_LOAD_MULTICASTES1J_EEENS5_IJNS4_14ComposedLayoutINS4_7SwizzleILi3ELi4ELi3EEENS4_18smem_ptr_flag_bitsILi4EEENSN_INS5_IJSC_SH_EEENS5_IJSH_SB_EEEEEEENSN_INS5_IJNS5_IJNS5_IJSQ_SB_EEENS5_IJSO_NSA_ILi2EEEEEEEEESB_NS5_IJS1V_S1V_EEEEEENS5_IJNS5_IJNS5_IJSV_SZ_EEESY_EEESX_NS5_IJS1V_SZ_EEEEEEEEEEEvNS4_8identityENS5_IJNS4_13SM90_TMA_LOADES27_EEES25_vS26_EENS_8epilogue10collective18CollectiveEpilogueINS2A_23Sm100TmaWarpSpecializedILi3ELi2ELi32ELb1ELb0EEEJSI_NS5_IJNSN_ISF_SB_EENSN_ISO_SB_EEEEENS_10bfloat16_tESM_S2I_SM_NS2A_6fusion15FusionCallbacksIS2E_NS2J_17LinearCombinationIS2I_fS2I_fLNS_15FloatRoundStyleE2EEESI_S2H_JEEENS4_5SM1004TMEM4LOAD26SM100_TMEM_LOAD_32dp32b32xES27_NS1L_INS1M_ILi2ELi4ELi3EEENS1O_ILi16EEENSN_INS5_IJSC_SO_EEENS5_IJSO_SB_EEEEEEENS4_39AutoVectorizingCopyWithAssumedAlignmentILi128EEENS4_14SM90_TMA_STOREES2Y_S30_S30_EEEvvEEEEvNT_6ParamsE)
        /*0008*/ 	.word	0x0000006f


	//----- nvinfo : EIATTR_FRAME_SIZE
	.align		4
.L_19:
        /*000c*/ 	.byte	0x04, 0x11
        /*000e*/ 	.short	(.L_21 - .L_20)
	.align		4
.L_20:
        /*0010*/ 	.word	index@($__internal_2_$__cuda_sm10x_tcgen05_guardrail_trap_unallocated_columns_being_dealloced)
        /*0014*/ 	.word	0x00000000


	//----- nvinfo : EIATTR_FRAME_SIZE
	.align		4
.L_21:
        /*0018*/ 	.byte	0x04, 0x11
        /*001a*/ 	.short	(.L_23 - .L_22)
	.align		4
.L_22:
        /*001c*/ 	.word	index@($__internal_1_$__cuda_sm10x_tcgen05_guardrail_trap_phase_invalid_during_alloc)
        /*0020*/ 	.word	0x00000000


	//----- nvinfo : EIATTR_FRAME_SIZE
	.align		4
.L_23:
        /*0024*/ 	.byte	0x04, 0x11
        /*0026*/ 	.short	(.L_25 - .L_24)
	.align		4
.L_24:
        /*0028*/ 	.word	index@($__internal_0_$__cuda_sm10x_tcgen05_guardrail_trap_col_being_dealloced_not_returned_by_alloc)
        /*002c*/ 	.word	0x00000000


	//----- nvinfo : EIATTR_FRAME_SIZE
	.align		4
.L_25:
        /*0030*/ 	.byte	0x04, 0x11
        /*0032*/ 	.short	(.L_27 - .L_26)
	.align		4
.L_26:
        /*0034*/ 	.word	index@(_ZN7cutlass13device_kernelINS_4gemm6kernel13GemmUniversalIN4cute5tupleIJiiiiEEENS1_10collective13CollectiveMmaINS1_46MainloopSm100TmaUmmaWarpSpecializedBlockScaledILi7ELi2ELi2ENS5_IJNS4_1CILi1EEENSA_ILi8EEESB_EEEEENS5_IJNSA_ILi128EEENSA_ILi64EEENSA_ILi256EEEEEENS5_IJNS_12float_e2m1_tENS_13float_ue8m0_tEEEENS5_IJNS5_IJlSB_lEEENS4_6LayoutINS5_IJNS5_IJNS5_IJNSA_ILi32EEENSA_ILi4EEEEEEiEEESR_NS5_IJSB_iEEEEEENS5_IJNS5_IJNS5_IJNSA_ILi16EEESP_EEEiEEENS5_IJNS5_IJNSA_ILi0EEESB_EEENSA_ILi512EEEEEENS5_IJSX_iEEEEEEEEEEESL_S14_NS4_8TiledMMAINS4_8MMA_AtomIJNS4_17SM100_MMA_MXF4_SSISJ_SJ_fSK_Li128ELi64ELi32ELNS4_4UMMA5MajorE0ELS19_0ELNS18_7ScaleInE0ELS1A_0EEEEEENSN_INS5_IJSB_SB_SB_EEENS5_IJSX_SX_SX_EEEEENS5_IJNS4_10UnderscoreES1G_S1G_EEEEENS5_IJNS4_23SM90_TMA_LOAD_MULTICASTES1J_EEENS5_IJNS4_14ComposedLayoutINS4_7SwizzleILi3ELi4ELi3EEENS4_18smem_ptr_flag_bitsILi4EEENSN_INS5_IJSC_SH_EEENS5_IJSH_SB_EEEEEEENSN_INS5_IJNS5_IJNS5_IJSQ_SB_EEENS5_IJSO_NSA_ILi2EEEEEEEEESB_NS5_IJS1V_S1V_EEEEEENS5_IJNS5_IJNS5_IJSV_SZ_EEESY_EEESX_NS5_IJS1V_SZ_EEEEEEEEEEEvNS4_8identityENS5_IJNS4_13SM90_TMA_LOADES27_EEES25_vS26_EENS_8epilogue10collective18CollectiveEpilogueINS2A_23Sm100TmaWarpSpecializedILi3ELi2ELi32ELb1ELb0EEEJSI_NS5_IJNSN_ISF_SB_EENSN_ISO_SB_EEEEENS_10bfloat16_tESM_S2I_SM_NS2A_6fusion15FusionCallbacksIS2E_NS2J_17LinearCombinationIS2I_fS2I_fLNS_15FloatRoundStyleE2EEESI_S2H_JEEENS4_5SM1004TMEM4LOAD26SM100_TMEM_LOAD_32dp32b32xES27_NS1L_INS1M_ILi2ELi4ELi3EEENS1O_ILi16EEENSN_INS5_IJSC_SO_EEENS5_IJSO_SB_EEEEEEENS4_39AutoVectorizingCopyWithAssumedAlignmentILi128EEENS4_14SM90_TMA_STOREES2Y_S30_S30_EEEvvEEEEvNT_6ParamsE)
        /*0038*/ 	.word	0x00000000


	//----- nvinfo : EIATTR_MIN_STACK_SIZE
	.align		4
.L_27:
        /*003c*/ 	.byte	0x04, 0x12
        /*003e*/ 	.short	(.L_29 - .L_28)
	.align		4
.L_28:
        /*0040*/ 	.word	index@(_ZN7cutlass13device_kernelINS_4gemm6kernel13GemmUniversalIN4cute5tupleIJiiiiEEENS1_10collective13CollectiveMmaINS1_46MainloopSm100TmaUmmaWarpSpecializedBlockScaledILi7ELi2ELi2ENS5_IJNS4_1CILi1EEENSA_ILi8EEESB_EEEEENS5_IJNSA_ILi128EEENSA_ILi64EEENSA_ILi256EEEEEENS5_IJNS_12float_e2m1_tENS_13float_ue8m0_tEEEENS5_IJNS5_IJlSB_lEEENS4_6LayoutINS5_IJNS5_IJNS5_IJNSA_ILi32EEENSA_ILi4EEEEEEiEEESR_NS5_IJSB_iEEEEEENS5_IJNS5_IJNS5_IJNSA_ILi16EEESP_EEEiEEENS5_IJNS5_IJNSA_ILi0EEESB_EEENSA_ILi512EEEEEENS5_IJSX_iEEEEEEEEEEESL_S14_NS4_8TiledMMAINS4_8MMA_AtomIJNS4_17SM100_MMA_MXF4_SSISJ_SJ_fSK_Li128ELi64ELi32ELNS4_4UMMA5MajorE0ELS19_0ELNS18_7ScaleInE0ELS1A_0EEEEEENSN_INS5_IJSB_SB_SB_EEENS5_IJSX_SX_SX_EEEEENS5_IJNS4_10UnderscoreES1G_S1G_EEEEENS5_IJNS4_23SM90_TMA_LOAD_MULTICASTES1J_EEENS5_IJNS4_14ComposedLayoutINS4_7SwizzleILi3ELi4ELi3EEENS4_18smem_ptr_flag_bitsILi4EEENSN_INS5_IJSC_SH_EEENS5_IJSH_SB_EEEEEEENSN_INS5_IJNS5_IJNS5_IJSQ_SB_EEENS5_IJSO_NSA_ILi2EEEEEEEEESB_NS5_IJS1V_S1V_EEEEEENS5_IJNS5_IJNS5_IJSV_SZ_EEESY_EEESX_NS5_IJS1V_SZ_EEEEEEEEEEEvNS4_8identityENS5_IJNS4_13SM90_TMA_LOADES27_EEES25_vS26_EENS_8epilogue10collective18CollectiveEpilogueINS2A_23Sm100TmaWarpSpecializedILi3ELi2ELi32ELb1ELb0EEEJSI_NS5_IJNSN_ISF_SB_EENSN_ISO_SB_EEEEENS_10bfloat16_tESM_S2I_SM_NS2A_6fusion15FusionCallbacksIS2E_NS2J_17LinearCombinationIS2I_fS2I_fLNS_15FloatRoundStyleE2EEESI_S2H_JEEENS4_5SM1004TMEM4LOAD26SM100_TMEM_LOAD_32dp32b32xES27_NS1L_INS1M_ILi2ELi4ELi3EEENS1O_ILi16EEENSN_INS5_IJSC_SO_EEENS5_IJSO_SB_EEEEEEENS4_39AutoVectorizingCopyWithAssumedAlignmentILi128EEENS4_14SM90_TMA_STOREES2Y_S30_S30_EEEvvEEEEvNT_6ParamsE)
        /*0044*/ 	.word	0x00000000
.L_29:


//--------------------- .nv.compat                --------------------------
	.section	.nv.compat,"",@"SHT_CUDA_COMPAT_INFO"
	.align	4
        /*0000*/ 	.byte	0x02, 0x09, 0x01, 0x00, 0x02, 0x02, 0x02, 0x00, 0x02, 0x05, 0x05, 0x00, 0x03, 0x07, 0x01, 0x01
        /*0010*/ 	.byte	0x02, 0x03, 0x01, 0x00, 0x02, 0x06, 0x01, 0x00, 0x04, 0x0b, 0x08, 0x00, 0x09, 0x00, 0x00, 0x00
        /*0020*/ 	.byte	0x00, 0x00, 0x00, 0x00


//--------------------- .nv.info._ZN7cutlass13device_kernelINS_4gemm6kernel13GemmUniversalIN4cute5tupleIJiiiiEEENS1_10collective13CollectiveMmaINS1_46MainloopSm100TmaUmmaWarpSpecializedBlockScaledILi7ELi2ELi2ENS5_IJNS4_1CILi1EEENSA_ILi8EEESB_EEEEENS5_IJNSA_ILi128EEENSA_ILi64EEENSA_ILi256EEEEEENS5_IJNS_12float_e2m1_tENS_13float_ue8m0_tEEEENS5_IJNS5_IJlSB_lEEENS4_6LayoutINS5_IJNS5_IJNS5_IJNSA_ILi32EEENSA_ILi4EEEEEEiEEESR_NS5_IJSB_iEEEEEENS5_IJNS5_IJNS5_IJNSA_ILi16EEESP_EEEiEEENS5_IJNS5_IJNSA_ILi0EEESB_EEENSA_ILi512EEEEEENS5_IJSX_iEEEEEEEEEEESL_S14_NS4_8TiledMMAINS4_8MMA_AtomIJNS4_17SM100_MMA_MXF4_SSISJ_SJ_fSK_Li128ELi64ELi32ELNS4_4UMMA5MajorE0ELS19_0ELNS18_7ScaleInE0ELS1A_0EEEEEENSN_INS5_IJSB_SB_SB_EEENS5_IJSX_SX_SX_EEEEENS5_IJNS4_10UnderscoreES1G_S1G_EEEEENS5_IJNS4_23SM90_TMA_LOAD_MULTICASTES1J_EEENS5_IJNS4_14ComposedLayoutINS4_7SwizzleILi3ELi4ELi3EEENS4_18smem_ptr_flag_bitsILi4EEENSN_INS5_IJSC_SH_EEENS5_IJSH_SB_EEEEEEENSN_INS5_IJNS5_IJNS5_IJSQ_SB_EEENS5_IJSO_NSA_ILi2EEEEEEEEESB_NS5_IJS1V_S1V_EEEEEENS5_IJNS5_IJNS5_IJSV_SZ_EEESY_EEESX_NS5_IJS1V_SZ_EEEEEEEEEEEvNS4_8identityENS5_IJNS4_13SM90_TMA_LOADES27_EEES25_vS26_EENS_8epilogue10collective18CollectiveEpilogueINS2A_23Sm100TmaWarpSpecializedILi3ELi2ELi32ELb1ELb0EEEJSI_NS5_IJNSN_ISF_SB_EENSN_ISO_SB_EEEEENS_10bfloat16_tESM_S2I_SM_NS2A_6fusion15FusionCallbacksIS2E_NS2J_17LinearCombinationIS2I_fS2I_fLNS_15FloatRoundStyleE2EEESI_S2H_JEEENS4_5SM1004TMEM4LOAD26SM100_TMEM_LOAD_32dp32b32xES27_NS1L_INS1M_ILi2ELi4ELi3EEENS1O_ILi16EEENSN_INS5_IJSC_SO_EEENS5_IJSO_SB_EEEEEEENS4_39AutoVectorizingCopyWithAssumedAlignmentILi128EEENS4_14SM90_TMA_STOREES2Y_S30_S30_EEEvvEEEEvNT_6ParamsE --------------------------
	.section	.nv.info._ZN7cutlass13device_kernelINS_4gemm6kernel13GemmUniversalIN4cute5tupleIJiiiiEEENS1_10collective13CollectiveMmaINS1_46MainloopSm100TmaUmmaWarpSpecializedBlockScaledILi7ELi2ELi2ENS5_IJNS4_1CILi1EEENSA_ILi8EEESB_EEEEENS5_IJNSA_ILi128EEENSA_ILi64EEENSA_ILi256EEEEEENS5_IJNS_12float_e2m1_tENS_13float_ue8m0_tEEEENS5_IJNS5_IJlSB_lEEENS4_6LayoutINS5_IJNS5_IJNS5_IJNSA_ILi32EEENSA_ILi4EEEEEEiEEESR_NS5_IJSB_iEEEEEENS5_IJNS5_IJNS5_IJNSA_ILi16EEESP_EEEiEEENS5_IJNS5_IJNSA_ILi0EEESB_EEENSA_ILi512EEEEEENS5_IJSX_iEEEEEEEEEEESL_S14_NS4_8TiledMMAINS4_8MMA_AtomIJNS4_17SM100_MMA_MXF4_SSISJ_SJ_fSK_Li128ELi64ELi32ELNS4_4UMMA5MajorE0ELS19_0ELNS18_7ScaleInE0ELS1A_0EEEEEENSN_INS5_IJSB_SB_SB_EEENS5_IJSX_SX_SX_EEEEENS5_IJNS4_10UnderscoreES1G_S1G_EEEEENS5_IJNS4_23SM90_TMA_LOAD_MULTICASTES1J_EEENS5_IJNS4_14ComposedLayoutINS4_7SwizzleILi3ELi4ELi3EEENS4_18smem_ptr_flag_bitsILi4EEENSN_INS5_IJSC_SH_EEENS5_IJSH_SB_EEEEEEENSN_INS5_IJNS5_IJNS5_IJSQ_SB_EEENS5_IJSO_NSA_ILi2EEEEEEEEESB_NS5_IJS1V_S1V_EEEEEENS5_IJNS5_IJNS5_IJSV_SZ_EEESY_EEESX_NS5_IJS1V_SZ_EEEEEEEEEEEvNS4_8identityENS5_IJNS4_13SM90_TMA_LOADES27_EEES25_vS26_EENS_8epilogue10collective18CollectiveEpilogueINS2A_23Sm100TmaWarpSpecializedILi3ELi2ELi32ELb1ELb0EEEJSI_NS5_IJNSN_ISF_SB_EENSN_ISO_SB_EEEEENS_10bfloat16_tESM_S2I_SM_NS2A_6fusion15FusionCallbacksIS2E_NS2J_17LinearCombinationIS2I_fS2I_fLNS_15FloatRoundStyleE2EEESI_S2H_JEEENS4_5SM1004TMEM4LOAD26SM100_TMEM_LOAD_32dp32b32xES27_NS1L_INS1M_ILi2ELi4ELi3EEENS1O_ILi16EEENSN_INS5_IJSC_SO_EEENS5_IJSO_SB_EEEEEEENS4_39AutoVectorizingCopyWithAssumedAlignmentILi128EEENS4_14SM90_TMA_STOREES2Y_S30_S30_EEEvvEEEEvNT_6ParamsE,"",@"SHT_CUDA_INFO"
	.sectionflags	@""
	.align	4


	//----- nvinfo : EIATTR_CUDA_API_VERSION
	.align		4
        /*0000*/ 	.byte	0x04, 0x37
        /*0002*/ 	.short	(.L_31 - .L_30)
.L_30:
        /*0004*/ 	.word	0x00000082


	//----- nvinfo : EIATTR_KPARAM_INFO
	.align		4
.L_31:
        /*0008*/ 	.byte	0x04, 0x17
        /*000a*/ 	.short	(.L_33 - .L_32)
.L_32:
        /*000c*/ 	.word	0x00000000
        /*0010*/ 	.short	0x0000
        /*0012*/ 	.short	0x0000
        /*0014*/ 	.byte	0x00, 0xf0, 0x01, 0x30


	//----- nvinfo : EIATTR_AT_ENTRY_FRAGMENTS
	.align		4
.L_33:
        /*0018*/ 	.byte	0x04, 0x4f
        /*001a*/ 	.short	(.L_35 - .L_34)


	//   ....[0]....
.L_34:
        /*001c*/ 	.word	0x00000006


	//----- nvinfo : EIATTR_RESERVED_SMEM_USED
	.align		4
.L_35:
        /*0020*/ 	.byte	0x01, 0x41
	.zero		2


	//----- nvinfo : EIATTR_SPARSE_MMA_MASK
	.align		4
        /*0024*/ 	.byte	0x03, 0x50
        /*0026*/ 	.short	0x0000


	//----- nvinfo : EIATTR_TCGEN05_1CTA_USED
	.align		4
        /*0028*/ 	.byte	0x01, 0x51
	.zero		2


	//----- nvinfo : EIATTR_MAXREG_COUNT
	.align		4
        /*002c*/ 	.byte	0x03, 0x1b
        /*002e*/ 	.short	0x00ff


	//----- nvinfo : EIATTR_NUM_BARRIERS
	.align		4
        /*0030*/ 	.byte	0x02, 0x4c
        /*0032*/ 	.byte	0x07
	.zero		1


	//----- nvinfo : EIATTR_EXTERNS
	.align		4
        /*0034*/ 	.byte	0x04, 0x0f
        /*0036*/ 	.short	(.L_37 - .L_36)


	//   ....[0]....
	.align		4
.L_36:
        /*0038*/ 	.word	index@(__assertfail)


	//----- nvinfo : EIATTR_MERCURY_ISA_VERSION
	.align		4
.L_37:
        /*003c*/ 	.byte	0x03, 0x5f
        /*003e*/ 	.short	0x0101


	//----- nvinfo : EIATTR_INT_WARP_WIDE_INSTR_OFFSETS
	.align		4
        /*0040*/ 	.byte	0x04, 0x31
        /*0042*/ 	.short	(.L_39 - .L_38)


	//   ....[0]....
.L_38:
        /*0044*/ 	.word	0x00002540


	//   ....[1]....
        /*0048*/ 	.word	0x00004860


	//   ....[2]....
        /*004c*/ 	.word	0x00004890


	//   ....[3]....
        /*0050*/ 	.word	0x000048e0


	//   ....[4]....
        /*0054*/ 	.word	0x00005180


	//   ....[5]....
        /*0058*/ 	.word	0x000051f0


	//   ....[6]....
        /*005c*/ 	.word	0x00005460


	//   ....[7]....
        /*0060*/ 	.word	0x000055d0


	//----- nvinfo : EIATTR_COOP_GROUP_MASK_REGIDS
	.align		4
.L_39:
        /*0064*/ 	.byte	0x04, 0x29
        /*0066*/ 	.short	(.L_41 - .L_40)


	//   ....[0]....
.L_40:
        /*0068*/ 	.word	0xffffffff


	//   ....[1]....
        /*006c*/ 	.word	0xffffffff


	//   ....[2]....
        /*0070*/ 	.word	0xffffffff


	//   ....[3]....
        /*0074*/ 	.word	0xffffffff


	//   ....[4]....
        /*0078*/ 	.word	0xffffffff


	//   ....[5]....
        /*007c*/ 	.word	0xffffffff


	//   ....[6]....
        /*0080*/ 	.word	0xffffffff


	//   ....[7]....
        /*0084*/ 	.word	0xffffffff


	//   ....[8]....
        /*0088*/ 	.word	0xffffffff


	//   ....[9]....
        /*008c*/ 	.word	0xffffffff


	//   ....[10]....
        /*0090*/ 	.word	0xffffffff


	//   ....[11]....
        /*0094*/ 	.word	0xffffffff


	//   ....[12]....
        /*0098*/ 	.word	0xffffffff


	//   ....[13]....
        /*009c*/ 	.word	0xffffffff


	//----- nvinfo : EIATTR_COOP_GROUP_INSTR_OFFSETS
	.align		4
.L_41:
        /*00a0*/ 	.byte	0x04, 0x28
        /*00a2*/ 	.short	(.L_43 - .L_42)


	//   ....[0]....
.L_42:
        /*00a4*/ 	.word	0x00000090


	//   ....[1]....
        /*00a8*/ 	.word	0x00000530


	//   ....[2]....
        /*00ac*/ 	.word	0x00000740


	//   ....[3]....
        /*00b0*/ 	.word	0x000008c0


	//   ....[4]....
        /*00b4*/ 	.word	0x000009c0


	//   ....[5]....
        /*00b8*/ 	.word	0x00000b30


	//   ....[6]....
        /*00bc*/ 	.word	0x00000c90


	//   ....[7]....
        /*00c0*/ 	.word	0x00000e40


	//   ....[8]....
        /*00c4*/ 	.word	0x00002420


	//   ....[9]....
        /*00c8*/ 	.word	0x000033c0


	//   ....[10]....
        /*00cc*/ 	.word	0x000035d0


	//   ....[11]....
        /*00d0*/ 	.word	0x00003600


	//   ....[12]....
        /*00d4*/ 	.word	0x00004750


	//   ....[13]....
        /*00d8*/ 	.word	0x00004980


	//----- nvinfo : EIATTR_VRC_CTA_INIT_COUNT
	.align		4
.L_43:
        /*00dc*/ 	.byte	0x02, 0x4a
        /*00de*/ 	.byte	0x80
	.zero		1


	//----- nvinfo : EIATTR_SYSCALL_OFFSETS
	.align		4
        /*00e0*/ 	.byte	0x04, 0x46
        /*00e2*/ 	.short	(.L_45 - .L_44)


	//   ....[0]....
.L_44:
        /*00e4*/ 	.word	0x00006140


	//   ....[1]....
        /*00e8*/ 	.word	0x00006230


	//   ....[2]....
        /*00ec*/ 	.word	0x00006a70


	//   ....[3]....
        /*00f0*/ 	.word	0x00007720


	//----- nvinfo : EIATTR_MBARRIER_INSTR_OFFSETS
	.align		4
.L_45:
        /*00f4*/ 	.byte	0x04, 0x39
        /*00f6*/ 	.short	(.L_47 - .L_46)


	//   ....[0]....
.L_46:
        /*00f8*/ 	.word	0x00000650
        /*00fc*/ 	.word	0x000000ff
        /*0100*/ 	.word	0x00000000
        /*0104*/ 	.short	0x0100
        /*0106*/ 	.byte	0x06
	.zero		1


	//   ....[1]....
        /*0108*/ 	.word	0x00000660
        /*010c*/ 	.word	0x000000ff
        /*0110*/ 	.word	0x00000038
        /*0114*/ 	.short	0x0100
        /*0116*/ 	.byte	0x06
	.zero		1


	//   ....[2]....
        /*0118*/ 	.word	0x00000670
        /*011c*/ 	.word	0x000000ff
        /*0120*/ 	.word	0x00000008
        /*0124*/ 	.short	0x0100
        /*0126*/ 	.byte	0x06
	.zero		1


	//   ....[3]....
        /*0128*/ 	.word	0x00000680
        /*012c*/ 	.word	0x000000ff
        /*0130*/ 	.word	0x00000040
        /*0134*/ 	.short	0x0100
        /*0136*/ 	.byte	0x06
	.zero		1


	//   ....[4]....
        /*0138*/ 	.word	0x00000690
        /*013c*/ 	.word	0x000000ff
        /*0140*/ 	.word	0x00000010
        /*0144*/ 	.short	0x0100
        /*0146*/ 	.byte	0x06
	.zero		1


	//   ....[5]....
        /*0148*/ 	.word	0x000006a0
        /*014c*/ 	.word	0x000000ff
        /*0150*/ 	.word	0x00000048
        /*0154*/ 	.short	0x0100
        /*0156*/ 	.byte	0x06
	.zero		1


	//   ....[6]....
        /*0158*/ 	.word	0x000006b0
        /*015c*/ 	.word	0x000000ff
        /*0160*/ 	.word	0x00000018
        /*0164*/ 	.short	0x0100
        /*0166*/ 	.byte	0x06
	.zero		1


	//   ....[7]....
        /*0168*/ 	.word	0x000006c0
        /*016c*/ 	.word	0x000000ff
        /*0170*/ 	.word	0x00000050
        /*0174*/ 	.short	0x0100
        /*0176*/ 	.byte	0x06
	.zero		1


	//   ....[8]....
        /*0178*/ 	.word	0x000006d0
        /*017c*/ 	.word	0x000000ff
        /*0180*/ 	.word	0x00000020
        /*0184*/ 	.short	0x0100
        /*0186*/ 	.byte	0x06
	.zero		1


	//   ....[9]....
        /*0188*/ 	.word	0x000006e0
        /*018c*/ 	.word	0x000000ff
        /*0190*/ 	.word	0x00000058
        /*0194*/ 	.short	0x0100
        /*0196*/ 	.byte	0x06
	.zero		1


	//   ....[10]....
        /*0198*/ 	.word	0x000006f0
        /*019c*/ 	.word	0x000000ff
        /*01a0*/ 	.word	0x00000028
        /*01a4*/ 	.short	0x0100
        /*01a6*/ 	.byte	0x06
	.zero		1


	//   ....[11]....
        /*01a8*/ 	.word	0x00000700
        /*01ac*/ 	.word	0x000000ff
        /*01b0*/ 	.word	0x00000060
        /*01b4*/ 	.short	0x0100
        /*01b6*/ 	.byte	0x06
	.zero		1


	//   ....[12]....
        /*01b8*/ 	.word	0x00000710
        /*01bc*/ 	.word	0x000000ff
        /*01c0*/ 	.word	0x00000030
        /*01c4*/ 	.short	0x0100
        /*01c6*/ 	.byte	0x06
	.zero		1


	//   ....[13]....
        /*01c8*/ 	.word	0x00000720
        /*01cc*/ 	.word	0x000000ff
        /*01d0*/ 	.word	0x00000068
        /*01d4*/ 	.short	0x0100
        /*01d6*/ 	.byte	0x06
	.zero		1


	//   ....[14]....
        /*01d8*/ 	.word	0x00000850
        /*01dc*/ 	.word	0x000000ff
        /*01e0*/ 	.word	0x00000070
        /*01e4*/ 	.short	0x0100
        /*01e6*/ 	.byte	0x06
	.zero		1


	//   ....[15]....
        /*01e8*/ 	.word	0x00000860
        /*01ec*/ 	.word	0x000000ff
        /*01f0*/ 	.word	0x00000088
        /*01f4*/ 	.short	0x0100
        /*01f6*/ 	.byte	0x06
	.zero		1


	//   ....[16]....
        /*01f8*/ 	.word	0x00000870
        /*01fc*/ 	.word	0x000000ff
        /*0200*/ 	.word	0x00000078
        /*0204*/ 	.short	0x0100
        /*0206*/ 	.byte	0x06
	.zero		1


	//   ....[17]....
        /*0208*/ 	.word	0x00000880
        /*020c*/ 	.word	0x000000ff
        /*0210*/ 	.word	0x00000090
        /*0214*/ 	.short	0x0100
        /*0216*/ 	.byte	0x06
	.zero		1


	//   ....[18]....
        /*0218*/ 	.word	0x00000890
        /*021c*/ 	.word	0x000000ff
        /*0220*/ 	.word	0x00000080
        /*0224*/ 	.short	0x0100
        /*0226*/ 	.byte	0x06
	.zero		1


	//   ....[19]....
        /*0228*/ 	.word	0x000008a0
        /*022c*/ 	.word	0x000000ff
        /*0230*/ 	.word	0x00000098
        /*0234*/ 	.short	0x0100
        /*0236*/ 	.byte	0x06
	.zero		1


	//   ....[20]....
        /*0238*/ 	.word	0x00000990
        /*023c*/ 	.word	0x000000ff
        /*0240*/ 	.word	0x000000a0
        /*0244*/ 	.short	0x0100
        /*0246*/ 	.byte	0x05
	.zero		1


	//   ....[21]....
        /*0248*/ 	.word	0x000009a0
        /*024c*/ 	.word	0x000000ff
        /*0250*/ 	.word	0x000000a8
        /*0254*/ 	.short	0x0100
        /*0256*/ 	.byte	0x05
	.zero		1


	//   ....[22]....
        /*0258*/ 	.word	0x00000ae0
        /*025c*/ 	.word	0x000000ff
        /*0260*/ 	.word	0x000000b0
        /*0264*/ 	.short	0x0100
        /*0266*/ 	.byte	0x05
	.zero		1


	//   ....[23]....
        /*0268*/ 	.word	0x00000af0
        /*026c*/ 	.word	0x000000ff
        /*0270*/ 	.word	0x000000c0
        /*0274*/ 	.short	0x0100
        /*0276*/ 	.byte	0x05
	.zero		1


	//   ....[24]....
        /*0278*/ 	.word	0x00000b00
        /*027c*/ 	.word	0x000000ff
        /*0280*/ 	.word	0x000000b8
        /*0284*/ 	.short	0x0100
        /*0286*/ 	.byte	0x05
	.zero		1


	//   ....[25]....
        /*0288*/ 	.word	0x00000b10
        /*028c*/ 	.word	0x000000ff
        /*0290*/ 	.word	0x000000c8
        /*0294*/ 	.short	0x0100
        /*0296*/ 	.byte	0x05
	.zero		1


	//   ....[26]....
        /*0298*/ 	.word	0x00000c40
        /*029c*/ 	.word	0x000000ff
        /*02a0*/ 	.word	0x000000d0
        /*02a4*/ 	.short	0x0100
        /*02a6*/ 	.byte	0x06
	.zero		1


	//   ....[27]....
        /*02a8*/ 	.word	0x00000c50
        /*02ac*/ 	.word	0x000000ff
        /*02b0*/ 	.word	0x000000e0
        /*02b4*/ 	.short	0x0100
        /*02b6*/ 	.byte	0x06
	.zero		1


	//   ....[28]....
        /*02b8*/ 	.word	0x00000c60
        /*02bc*/ 	.word	0x000000ff
        /*02c0*/ 	.word	0x000000d8
        /*02c4*/ 	.short	0x0100
        /*02c6*/ 	.byte	0x06
	.zero		1


	//   ....[29]....
        /*02c8*/ 	.word	0x00000c70
        /*02cc*/ 	.word	0x000000ff
        /*02d0*/ 	.word	0x000000e8
        /*02d4*/ 	.short	0x0100
        /*02d6*/ 	.byte	0x06
	.zero		1


	//   ....[30]....
        /*02d8*/ 	.word	0x00000d60
        /*02dc*/ 	.word	0x000000ff
        /*02e0*/ 	.word	0x000000f0
        /*02e4*/ 	.short	0x0100
        /*02e6*/ 	.byte	0x05
	.zero		1


	//   ....[31]....
        /*02e8*/ 	.word	0x00000d70
        /*02ec*/ 	.word	0x000000ff
        /*02f0*/ 	.word	0x00000100
        /*02f4*/ 	.short	0x0100
        /*02f6*/ 	.byte	0x05
	.zero		1


	//   ....[32]....
        /*02f8*/ 	.word	0x00000d80
        /*02fc*/ 	.word	0x000000ff
        /*0300*/ 	.word	0x000000f8
        /*0304*/ 	.short	0x0100
        /*0306*/ 	.byte	0x05
	.zero		1


	//   ....[33]....
        /*0308*/ 	.word	0x00000d90
        /*030c*/ 	.word	0x000000ff
        /*0310*/ 	.word	0x00000108
        /*0314*/ 	.short	0x0100
        /*0316*/ 	.byte	0x05
	.zero		1


	//   ....[34]....
        /*0318*/ 	.word	0x000019b0
        /*031c*/ 	.word	0x00000002
        /*0320*/ 	.word	0x00000100
        /*0324*/ 	.short	0x010a
        /*0326*/ 	.byte	0xff
	.zero		1


	//   ....[35]....
        /*0328*/ 	.word	0x000019e0
        /*032c*/ 	.word	0x00000002
        /*0330*/ 	.word	0x000000f0
        /*0334*/ 	.short	0x0101
        /*0336*/ 	.byte	0xff
	.zero		1


	//   ....[36]....
        /*0338*/ 	.word	0x00001ac0
        /*033c*/ 	.word	0x000000ff
        /*0340*/ 	.word	0x00000038
        /*0344*/ 	.short	0x010a
        /*0346*/ 	.byte	0x08
	.zero		1


	//   ....[37]....
        /*0348*/ 	.word	0x00001b80
        /*034c*/ 	.word	0x000000ff
        /*0350*/ 	.word	0x00000038
        /*0354*/ 	.short	0x010a
        /*0356*/ 	.byte	0x21
	.zero		1


	//   ....[38]....
        /*0358*/ 	.word	0x00001cc0
        /*035c*/ 	.word	0x000000ff
        /*0360*/ 	.word	0x00000038
        /*0364*/ 	.short	0x010a
        /*0366*/ 	.byte	0x08
	.zero		1


	//   ....[39]....
        /*0368*/ 	.word	0x00001f90
        /*036c*/ 	.word	0x000000ff
        /*0370*/ 	.word	0x000000a8
        /*0374*/ 	.short	0x0101
        /*0376*/ 	.byte	0x07
	.zero		1


	//   ....[40]....
        /*0378*/ 	.word	0x00001fb0
        /*037c*/ 	.word	0x000000ff
        /*0380*/ 	.word	0x00000038
        /*0384*/ 	.short	0x010a
        /*0386*/ 	.byte	0x08
	.zero		1


	//   ....[41]....
        /*0388*/ 	.word	0x00002030
        /*038c*/ 	.word	0x000000ff
        /*0390*/ 	.word	0x00000038
        /*0394*/ 	.short	0x010a
        /*0396*/ 	.byte	0x21
	.zero		1


	//   ....[42]....
        /*0398*/ 	.word	0x00002170
        /*039c*/ 	.word	0x000000ff
        /*03a0*/ 	.word	0x00000038
        /*03a4*/ 	.short	0x010a
        /*03a6*/ 	.byte	0x08
	.zero		1


	//   ....[43]....
        /*03a8*/ 	.word	0x00002450
        /*03ac*/ 	.word	0x00000002
        /*03b0*/ 	.word	0x000000b0
        /*03b4*/ 	.short	0x010a
        /*03b6*/ 	.byte	0xff
	.zero		1


	//   ....[44]....
        /*03b8*/ 	.word	0x00002510
        /*03bc*/ 	.word	0x00000002
        /*03c0*/ 	.word	0x00000000
        /*03c4*/ 	.short	0x0101
        /*03c6*/ 	.byte	0xff
	.zero		1


	//   ....[45]....
        /*03c8*/ 	.word	0x00002a80
        /*03cc*/ 	.word	0x000000ff
        /*03d0*/ 	.word	0x00000000
        /*03d4*/ 	.short	0x010a
        /*03d6*/ 	.byte	0x04
	.zero		1


	//   ....[46]....
        /*03d8*/ 	.word	0x00002b10
        /*03dc*/ 	.word	0x000000ff
        /*03e0*/ 	.word	0x00000000
        /*03e4*/ 	.short	0x010a
        /*03e6*/ 	.byte	0x04
	.zero		1


	//   ....[47]....
        /*03e8*/ 	.word	0x00002ba0
        /*03ec*/ 	.word	0x000000ff
        /*03f0*/ 	.word	0x00000000
        /*03f4*/ 	.short	0x010a
        /*03f6*/ 	.byte	0x04
	.zero		1


	//   ....[48]....
        /*03f8*/ 	.word	0x00002c30
        /*03fc*/ 	.word	0x000000ff
        /*0400*/ 	.word	0x00000000
        /*0404*/ 	.short	0x010a
        /*0406*/ 	.byte	0x04
	.zero		1


	//   ....[49]....
        /*0408*/ 	.word	0x00002cc0
        /*040c*/ 	.word	0x000000ff
        /*0410*/ 	.word	0x00000000
        /*0414*/ 	.short	0x010a
        /*0416*/ 	.byte	0x04
	.zero		1


	//   ....[50]....
        /*0418*/ 	.word	0x00002d50
        /*041c*/ 	.word	0x000000ff
        /*0420*/ 	.word	0x00000000
        /*0424*/ 	.short	0x010a
        /*0426*/ 	.byte	0x04
	.zero		1


	//   ....[51]....
        /*0428*/ 	.word	0x00002df0
        /*042c*/ 	.word	0x00000000
        /*0430*/ 	.word	0x00000000
        /*0434*/ 	.short	0x010a
        /*0436*/ 	.byte	0xff
	.zero		1


	//   ....[52]....
        /*0438*/ 	.word	0x00002f20
        /*043c*/ 	.word	0x00000000
        /*0440*/ 	.word	0x000000f0
        /*0444*/ 	.short	0x010a
        /*0446*/ 	.byte	0xff
	.zero		1


	//   ....[53]....
        /*0448*/ 	.word	0x00002f90
        /*044c*/ 	.word	0x00000000
        /*0450*/ 	.word	0x00000000
        /*0454*/ 	.short	0x0101
        /*0456*/ 	.byte	0xff
	.zero		1


	//   ....[54]....
        /*0458*/ 	.word	0x00002fb0
        /*045c*/ 	.word	0x000000ff
        /*0460*/ 	.word	0x000000c0
        /*0464*/ 	.short	0x010a
        /*0466*/ 	.byte	0x05
	.zero		1


	//   ....[55]....
        /*0468*/ 	.word	0x000030d0
        /*046c*/ 	.word	0x00000000
        /*0470*/ 	.word	0x000000b0
        /*0474*/ 	.short	0x010a
        /*0476*/ 	.byte	0xff
	.zero		1


	//   ....[56]....
        /*0478*/ 	.word	0x000031d0
        /*047c*/ 	.word	0x00000000
        /*0480*/ 	.word	0x00000000
        /*0484*/ 	.short	0x0101
        /*0486*/ 	.byte	0xff
	.zero		1


	//   ....[57]....
        /*0488*/ 	.word	0x00003260
        /*048c*/ 	.word	0x000000ff
        /*0490*/ 	.word	0x000000c0
        /*0494*/ 	.short	0x0106
        /*0496*/ 	.byte	0x05
	.zero		1


	//   ....[58]....
        /*0498*/ 	.word	0x00003280
        /*049c*/ 	.word	0x000000ff
        /*04a0*/ 	.word	0x000000c0
        /*04a4*/ 	.short	0x010a
        /*04a6*/ 	.byte	0x05
	.zero		1


	//   ....[59]....
        /*04a8*/ 	.word	0x00003310
        /*04ac*/ 	.word	0x000000ff
        /*04b0*/ 	.word	0x000000c0
        /*04b4*/ 	.short	0x0106
        /*04b6*/ 	.byte	0x04
	.zero		1


	//   ....[60]....
        /*04b8*/ 	.word	0x00003350
        /*04bc*/ 	.word	0x00000000
        /*04c0*/ 	.word	0x000000c0
        /*04c4*/ 	.short	0x010a
        /*04c6*/ 	.byte	0xff
	.zero		1


	//   ....[61]....
        /*04c8*/ 	.word	0x000039c0
        /*04cc*/ 	.word	0x00000002
        /*04d0*/ 	.word	0x000000b0
        /*04d4*/ 	.short	0x010a
        /*04d6*/ 	.byte	0xff
	.zero		1


	//   ....[62]....
        /*04d8*/ 	.word	0x00003a80
        /*04dc*/ 	.word	0x00000002
        /*04e0*/ 	.word	0x00000000
        /*04e4*/ 	.short	0x0101
        /*04e6*/ 	.byte	0xff
	.zero		1


	//   ....[63]....
        /*04e8*/ 	.word	0x00003f50
        /*04ec*/ 	.word	0x000000ff
        /*04f0*/ 	.word	0x00000000
        /*04f4*/ 	.short	0x010a
        /*04f6*/ 	.byte	0x05
	.zero		1


	//   ....[64]....
        /*04f8*/ 	.word	0x00003f60
        /*04fc*/ 	.word	0x000000ff
        /*0500*/ 	.word	0x000000e0
        /*0504*/ 	.short	0x010a
        /*0506*/ 	.byte	0x10
	.zero		1


	//   ....[65]....
        /*0508*/ 	.word	0x000041f0
        /*050c*/ 	.word	0x000000ff
        /*0510*/ 	.word	0x00000000
        /*0514*/ 	.short	0x010a
        /*0516*/ 	.byte	0x0f
	.zero		1


	//   ....[66]....
        /*0518*/ 	.word	0x00004320
        /*051c*/ 	.word	0x000000ff
        /*0520*/ 	.word	0x00000000
        /*0524*/ 	.short	0x010a
        /*0526*/ 	.byte	0x2a
	.zero		1


	//   ....[67]....
        /*0528*/ 	.word	0x000046a0
        /*052c*/ 	.word	0x000000ff
        /*0530*/ 	.word	0x00000000
        /*0534*/ 	.short	0x010a
        /*0536*/ 	.byte	0x05
	.zero		1


	//   ....[68]....
        /*0538*/ 	.word	0x00004730
        /*053c*/ 	.word	0x000000ff
        /*0540*/ 	.word	0x00000000
        /*0544*/ 	.short	0x010a
        /*0546*/ 	.byte	0x06
	.zero		1


	//   ....[69]....
        /*0548*/ 	.word	0x00004b20
        /*054c*/ 	.word	0x00000000
        /*0550*/ 	.word	0x000000b0
        /*0554*/ 	.short	0x010a
        /*0556*/ 	.byte	0xff
	.zero		1


	//   ....[70]....
        /*0558*/ 	.word	0x00004be0
        /*055c*/ 	.word	0x00000000
        /*0560*/ 	.word	0x00000000
        /*0564*/ 	.short	0x0101
        /*0566*/ 	.byte	0xff
	.zero		1


	//   ....[71]....
        /*0568*/ 	.word	0x00004f00
        /*056c*/ 	.word	0x000000ff
        /*0570*/ 	.word	0x000000a8
        /*0574*/ 	.short	0x010a
        /*0576*/ 	.byte	0x04
	.zero		1


	//   ....[72]....
        /*0578*/ 	.word	0x00005120
        /*057c*/ 	.word	0x000000ff
        /*0580*/ 	.word	0x00000088
        /*0584*/ 	.short	0x010a
        /*0586*/ 	.byte	0x07
	.zero		1


	//   ....[73]....
        /*0588*/ 	.word	0x00005320
        /*058c*/ 	.word	0x000000ff
        /*0590*/ 	.word	0x00000070
        /*0594*/ 	.short	0x010b
        /*0596*/ 	.byte	0x07
	.zero		1


	//   ....[74]....
        /*0598*/ 	.word	0x00005370
        /*059c*/ 	.word	0x000000ff
        /*05a0*/ 	.word	0x00000000
        /*05a4*/ 	.short	0x0101
        /*05a6*/ 	.byte	0x0d
	.zero		1


	//   ....[75]....
        /*05a8*/ 	.word	0x000053b0
        /*05ac*/ 	.word	0x000000ff
        /*05b0*/ 	.word	0x00000088
        /*05b4*/ 	.short	0x010a
        /*05b6*/ 	.byte	0x05
	.zero		1


	//   ....[76]....
        /*05b8*/ 	.word	0x00005600
        /*05bc*/ 	.word	0x000000ff
        /*05c0*/ 	.word	0x00000070
        /*05c4*/ 	.short	0x010b
        /*05c6*/ 	.byte	0x05
	.zero		1


	//   ....[77]....
        /*05c8*/ 	.word	0x00005640
        /*05cc*/ 	.word	0x000000ff
        /*05d0*/ 	.word	0x00000000
        /*05d4*/ 	.short	0x0101
        /*05d6*/ 	.byte	0x07
	.zero		1


	//   ....[78]....
        /*05d8*/ 	.word	0x000056b0
        /*05dc*/ 	.word	0x000000ff
        /*05e0*/ 	.word	0x00000000
        /*05e4*/ 	.short	0x010a
        /*05e6*/ 	.byte	0x05
	.zero		1


	//   ....[79]....
        /*05e8*/ 	.word	0x00005740
        /*05ec*/ 	.word	0x000000ff
        /*05f0*/ 	.word	0x00000000
        /*05f4*/ 	.short	0x010a
        /*05f6*/ 	.byte	0x05
	.zero		1


	//   ....[80]....
        /*05f8*/ 	.word	0x000057e0
        /*05fc*/ 	.word	0x00000000
        /*0600*/ 	.word	0x00000000
        /*0604*/ 	.short	0x010a
        /*0606*/ 	.byte	0xff
	.zero		1


	//   ....[81]....
        /*0608*/ 	.word	0x00005b20
        /*060c*/ 	.word	0x00000000
        /*0610*/ 	.word	0x000000b0
        /*0614*/ 	.short	0x010a
        /*0616*/ 	.byte	0xff
	.zero		1


	//   ....[82]....
        /*0618*/ 	.word	0x00005c30
        /*061c*/ 	.word	0x00000000
        /*0620*/ 	.word	0x00000000
        /*0624*/ 	.short	0x0101
        /*0626*/ 	.byte	0xff
	.zero		1


	//   ....[83]....
        /*0628*/ 	.word	0x000066c0
        /*062c*/ 	.word	0x00000000
        /*0630*/ 	.word	0x00000070
        /*0634*/ 	.short	0x010a
        /*0636*/ 	.byte	0xff
	.zero		1


	//   ....[84]....
        /*0638*/ 	.word	0x00006730
        /*063c*/ 	.word	0x00000049
        /*0640*/ 	.word	0x000000d0
        /*0644*/ 	.short	0x010a
        /*0646*/ 	.byte	0xff
	.zero		1


	//   ....[85]....
        /*0648*/ 	.word	0x00006820
        /*064c*/ 	.word	0x00000000
        /*0650*/ 	.word	0x00000070
        /*0654*/ 	.short	0x010a
        /*0656*/ 	.byte	0xff
	.zero		1


	//   ....[86]....
        /*0658*/ 	.word	0x00006950
        /*065c*/ 	.word	0x00000049
        /*0660*/ 	.word	0x000000d0
        /*0664*/ 	.short	0x010a
        /*0666*/ 	.byte	0xff
	.zero		1


	//   ....[87]....
        /*0668*/ 	.word	0x00007460
        /*066c*/ 	.word	0x00000000
        /*0670*/ 	.word	0x00000000
        /*0674*/ 	.short	0x0101
        /*0676*/ 	.byte	0xff
	.zero		1


	//   ....[88]....
        /*0678*/ 	.word	0x00007470
        /*067c*/ 	.word	0x00000002
        /*0680*/ 	.word	0x00000070
        /*0684*/ 	.short	0x010a
        /*0686*/ 	.byte	0xff
	.zero		1


	//   ....[89]....
        /*0688*/ 	.word	0x00007540
        /*068c*/ 	.word	0x00000002
        /*0690*/ 	.word	0x00000070
        /*0694*/ 	.short	0x010a
        /*0696*/ 	.byte	0xff
	.zero		1


	//   ....[90]....
        /*0698*/ 	.word	0x000078b0
        /*069c*/ 	.word	0x000000ff
        /*06a0*/ 	.word	0x00000000
        /*06a4*/ 	.short	0x0101
        /*06a6*/ 	.byte	0x05
	.zero		1


	//   ....[91]....
        /*06a8*/ 	.word	0x000081e0
        /*06ac*/ 	.word	0x00000000
        /*06b0*/ 	.word	0x00000000
        /*06b4*/ 	.short	0x0101
        /*06b6*/ 	.byte	0xff
	.zero		1


	//   ....[92]....
        /*06b8*/ 	.word	0x00008460
        /*06bc*/ 	.word	0x000000ff
        /*06c0*/ 	.word	0x00000000
        /*06c4*/ 	.short	0x0101
        /*06c6*/ 	.byte	0x04
	.zero		1


	//   ....[93]....
        /*06c8*/ 	.word	0x00008480
        /*06cc*/ 	.word	0x00000002
        /*06d0*/ 	.word	0x00000100
        /*06d4*/ 	.short	0x010a
        /*06d6*/ 	.byte	0xff
	.zero		1


	//   ....[94]....
        /*06d8*/ 	.word	0x000084e0
        /*06dc*/ 	.word	0x00000002
        /*06e0*/ 	.word	0x00000038
        /*06e4*/ 	.short	0x010a
        /*06e6*/ 	.byte	0xff
	.zero		1


	//   ....[95]....
        /*06e8*/ 	.word	0x00008540
        /*06ec*/ 	.word	0x00000002
        /*06f0*/ 	.word	0x00000038
        /*06f4*/ 	.short	0x010a
        /*06f6*/ 	.byte	0xff
	.zero		1


	//   ....[96]....
        /*06f8*/ 	.word	0x00008590
        /*06fc*/ 	.word	0x00000002
        /*0700*/ 	.word	0x000000b0
        /*0704*/ 	.short	0x010a
        /*0706*/ 	.byte	0xff
	.zero		1


	//   ....[97]....
        /*0708*/ 	.word	0x000085f0
        /*070c*/ 	.word	0x00000000
        /*0710*/ 	.word	0x00000000
        /*0714*/ 	.short	0x010a
        /*0716*/ 	.byte	0xff
	.zero		1


	//   ....[98]....
        /*0718*/ 	.word	0x00008650
        /*071c*/ 	.word	0x00000000
        /*0720*/ 	.word	0x00000000
        /*0724*/ 	.short	0x010a
        /*0726*/ 	.byte	0xff
	.zero		1


	//   ....[99]....
        /*0728*/ 	.word	0x000086b0
        /*072c*/ 	.word	0x00000000
        /*0730*/ 	.word	0x00000000
        /*0734*/ 	.short	0x010a
        /*0736*/ 	.byte	0xff
	.zero		1


	//   ....[100]....
        /*0738*/ 	.word	0x00008710
        /*073c*/ 	.word	0x00000000
        /*0740*/ 	.word	0x00000000
        /*0744*/ 	.short	0x010a
        /*0746*/ 	.byte	0xff
	.zero		1


	//   ....[101]....
        /*0748*/ 	.word	0x00008770
        /*074c*/ 	.word	0x00000000
        /*0750*/ 	.word	0x00000000
        /*0754*/ 	.short	0x010a
        /*0756*/ 	.byte	0xff
	.zero		1


	//   ....[102]....
        /*0758*/ 	.word	0x000087d0
        /*075c*/ 	.word	0x00000000
        /*0760*/ 	.word	0x00000000
        /*0764*/ 	.short	0x010a
        /*0766*/ 	.byte	0xff
	.zero		1


	//   ....[103]....
        /*0768*/ 	.word	0x00008820
        /*076c*/ 	.word	0x00000000
        /*0770*/ 	.word	0x000000f0
        /*0774*/ 	.short	0x010a
        /*0776*/ 	.byte	0xff
	.zero		1


	//   ....[104]....
        /*0778*/ 	.word	0x00008880
        /*077c*/ 	.word	0x00000000
        /*0780*/ 	.word	0x000000c0
        /*0784*/ 	.short	0x010a
        /*0786*/ 	.byte	0xff
	.zero		1


	//   ....[105]....
        /*0788*/ 	.word	0x000088d0
        /*078c*/ 	.word	0x00000000
        /*0790*/ 	.word	0x000000b0
        /*0794*/ 	.short	0x010a
        /*0796*/ 	.byte	0xff
	.zero		1


	//   ....[106]....
        /*0798*/ 	.word	0x00008930
        /*079c*/ 	.word	0x00000000
        /*07a0*/ 	.word	0x000000c0
        /*07a4*/ 	.short	0x010a
        /*07a6*/ 	.byte	0xff
	.zero		1


	//   ....[107]....
        /*07a8*/ 	.word	0x00008980
        /*07ac*/ 	.word	0x00000002
        /*07b0*/ 	.word	0x000000b0
        /*07b4*/ 	.short	0x010a
        /*07b6*/ 	.byte	0xff
	.zero		1


	//   ....[108]....
        /*07b8*/ 	.word	0x000089e0
        /*07bc*/ 	.word	0x00000003
        /*07c0*/ 	.word	0x000000e0
        /*07c4*/ 	.short	0x010a
        /*07c6*/ 	.byte	0xff
	.zero		1


	//   ....[109]....
        /*07c8*/ 	.word	0x00008a40
        /*07cc*/ 	.word	0x00000002
        /*07d0*/ 	.word	0x00000000
        /*07d4*/ 	.short	0x010a
        /*07d6*/ 	.byte	0xff
	.zero		1


	//   ....[110]....
        /*07d8*/ 	.word	0x00008aa0
        /*07dc*/ 	.word	0x00000000
        /*07e0*/ 	.word	0x00000000
        /*07e4*/ 	.short	0x010a
        /*07e6*/ 	.byte	0xff
	.zero		1


	//   ....[111]....
        /*07e8*/ 	.word	0x00008b00
        /*07ec*/ 	.word	0x00000000
        /*07f0*/ 	.word	0x00000000
        /*07f4*/ 	.short	0x010a
        /*07f6*/ 	.byte	0xff
	.zero		1


	//   ....[112]....
        /*07f8*/ 	.word	0x00008b50
        /*07fc*/ 	.word	0x00000000
        /*0800*/ 	.word	0x000000b0
        /*0804*/ 	.short	0x010a
        /*0806*/ 	.byte	0xff
	.zero		1


	//   ....[113]....
        /*0808*/ 	.word	0x00008bb0
        /*080c*/ 	.word	0x00000000
        /*0810*/ 	.word	0x000000a8
        /*0814*/ 	.short	0x010a
        /*0816*/ 	.byte	0xff
	.zero		1


	//   ....[114]....
        /*0818*/ 	.word	0x00008c10
        /*081c*/ 	.word	0x00000000
        /*0820*/ 	.word	0x00000088
        /*0824*/ 	.short	0x010a
        /*0826*/ 	.byte	0xff
	.zero		1


	//   ....[115]....
        /*0828*/ 	.word	0x00008c70
        /*082c*/ 	.word	0x00000000
        /*0830*/ 	.word	0x00000088
        /*0834*/ 	.short	0x010a
        /*0836*/ 	.byte	0xff
	.zero		1


	//   ....[116]....
        /*0838*/ 	.word	0x00008cd0
        /*083c*/ 	.word	0x00000000
        /*0840*/ 	.word	0x00000000
        /*0844*/ 	.short	0x010a
        /*0846*/ 	.byte	0xff
	.zero		1


	//   ....[117]....
        /*0848*/ 	.word	0x00008d30
        /*084c*/ 	.word	0x00000000
        /*0850*/ 	.word	0x00000000
        /*0854*/ 	.short	0x010a
        /*0856*/ 	.byte	0xff
	.zero		1


	//   ....[118]....
        /*0858*/ 	.word	0x00008d80
        /*085c*/ 	.word	0x00000000
        /*0860*/ 	.word	0x000000b0
        /*0864*/ 	.short	0x010a
        /*0866*/ 	.byte	0xff
	.zero		1


	//   ....[119]....
        /*0868*/ 	.word	0x00008dd0
        /*086c*/ 	.word	0x00000000
        /*0870*/ 	.word	0x00000070
        /*0874*/ 	.short	0x010a
        /*0876*/ 	.byte	0xff
	.zero		1


	//   ....[120]....
        /*0878*/ 	.word	0x00008e20
        /*087c*/ 	.word	0x00000049
        /*0880*/ 	.word	0x000000d0
        /*0884*/ 	.short	0x010a
        /*0886*/ 	.byte	0xff
	.zero		1


	//   ....[121]....
        /*0888*/ 	.word	0x00008e70
        /*088c*/ 	.word	0x00000002
        /*0890*/ 	.word	0x00000070
        /*0894*/ 	.short	0x010a
        /*0896*/ 	.byte	0xff
	.zero		1


	//----- nvinfo : EIATTR_NUM_MBARRIERS
	.align		4
.L_47:
        /*0898*/ 	.byte	0x03, 0x38
        /*089a*/ 	.short	0x0022


	//----- nvinfo : EIATTR_EXIT_INSTR_OFFSETS
	.align		4
        /*089c*/ 	.byte	0x04, 0x1c
        /*089e*/ 	.short	(.L_49 - .L_48)


	//   ....[0]....
.L_48:
        /*08a0*/ 	.word	0x00002e20


	//   ....[1]....
        /*08a4*/ 	.word	0x00003320


	//   ....[2]....
        /*08a8*/ 	.word	0x00003380


	//   ....[3]....
        /*08ac*/ 	.word	0x00004990


	//   ....[4]....
        /*08b0*/ 	.word	0x00005810


	//   ....[5]....
        /*08b4*/ 	.word	0x00005850


	//   ....[6]....
        /*08b8*/ 	.word	0x00008350


	//   ....[7]....
        /*08bc*/ 	.word	0x000083d0


	//   ....[8]....
        /*08c0*/ 	.word	0x00008400


	//   ....[9]....
        /*08c4*/ 	.word	0x00008470


	//----- nvinfo : EIATTR_MAX_THREADS
	.align		4
.L_49:
        /*08c8*/ 	.byte	0x04, 0x05
        /*08ca*/ 	.short	(.L_51 - .L_50)
.L_50:
        /*08cc*/ 	.word	0x00000100
        /*08d0*/ 	.word	0x00000001
        /*08d4*/ 	.word	0x00000001


	//----- nvinfo : EIATTR_CRS_STACK_SIZE
	.align		4
.L_51:
        /*08d8*/ 	.byte	0x04, 0x1e
        /*08da*/ 	.short	(.L_53 - .L_52)
.L_52:
        /*08dc*/ 	.word	0x00000000


	//----- nvinfo : EIATTR_CBANK_PARAM_SIZE
	.align		4
.L_53:
        /*08e0*/ 	.byte	0x03, 0x19
        /*08e2*/ 	.short	0x0c00


	//----- nvinfo : EIATTR_PARAM_CBANK
	.align		4
        /*08e4*/ 	.byte	0x04, 0x0a
        /*08e6*/ 	.short	(.L_55 - .L_54)
	.align		4
.L_54:
        /*08e8*/ 	.word	index@(.nv.constant0._ZN7cutlass13device_kernelINS_4gemm6kernel13GemmUniversalIN4cute5tupleIJiiiiEEENS1_10collective13CollectiveMmaINS1_46MainloopSm100TmaUmmaWarpSpecializedBlockScaledILi7ELi2ELi2ENS5_IJNS4_1CILi1EEENSA_ILi8EEESB_EEEEENS5_IJNSA_ILi128EEENSA_ILi64EEENSA_ILi256EEEEEENS5_IJNS_12float_e2m1_tENS_13float_ue8m0_tEEEENS5_IJNS5_IJlSB_lEEENS4_6LayoutINS5_IJNS5_IJNS5_IJNSA_ILi32EEENSA_ILi4EEEEEEiEEESR_NS5_IJSB_iEEEEEENS5_IJNS5_IJNS5_IJNSA_ILi16EEESP_EEEiEEENS5_IJNS5_IJNSA_ILi0EEESB_EEENSA_ILi512EEEEEENS5_IJSX_iEEEEEEEEEEESL_S14_NS4_8TiledMMAINS4_8MMA_AtomIJNS4_17SM100_MMA_MXF4_SSISJ_SJ_fSK_Li128ELi64ELi32ELNS4_4UMMA5MajorE0ELS19_0ELNS18_7ScaleInE0ELS1A_0EEEEEENSN_INS5_IJSB_SB_SB_EEENS5_IJSX_SX_SX_EEEEENS5_IJNS4_10UnderscoreES1G_S1G_EEEEENS5_IJNS4_23SM90_TMA_LOAD_MULTICASTES1J_EEENS5_IJNS4_14ComposedLayoutINS4_7SwizzleILi3ELi4ELi3EEENS4_18smem_ptr_flag_bitsILi4EEENSN_INS5_IJSC_SH_EEENS5_IJSH_SB_EEEEEEENSN_INS5_IJNS5_IJNS5_IJSQ_SB_EEENS5_IJSO_NSA_ILi2EEEEEEEEESB_NS5_IJS1V_S1V_EEEEEENS5_IJNS5_IJNS5_IJSV_SZ_EEESY_EEESX_NS5_IJS1V_SZ_EEEEEEEEEEEvNS4_8identityENS5_IJNS4_13SM90_TMA_LOADES27_EEES25_vS26_EENS_8epilogue10collective18CollectiveEpilogueINS2A_23Sm100TmaWarpSpecializedILi3ELi2ELi32ELb1ELb0EEEJSI_NS5_IJNSN_ISF_SB_EENSN_ISO_SB_EEEEENS_10bfloat16_tESM_S2I_SM_NS2A_6fusion15FusionCallbacksIS2E_NS2J_17LinearCombinationIS2I_fS2I_fLNS_15FloatRoundStyleE2EEESI_S2H_JEEENS4_5SM1004TMEM4LOAD26SM100_TMEM_LOAD_32dp32b32xES27_NS1L_INS1M_ILi2ELi4ELi3EEENS1O_ILi16EEENSN_INS5_IJSC_SO_EEENS5_IJSO_SB_EEEEEEENS4_39AutoVectorizingCopyWithAssumedAlignmentILi128EEENS4_14SM90_TMA_STOREES2Y_S30_S30_EEEvvEEEEvNT_6ParamsE)
        /*08ec*/ 	.short	0x0380
        /*08ee*/ 	.short	0x0c00


	//----- nvinfo : EIATTR_SW_WAR
	.align		4
.L_55:
        /*08f0*/ 	.byte	0x04, 0x36
        /*08f2*/ 	.short	(.L_57 - .L_56)
.L_56:
        /*08f4*/ 	.word	0x00000008
.L_57:


//--------------------- .nv.callgraph             --------------------------
	.section	.nv.callgraph,"",@"SHT_CUDA_CALLGRAPH"
	.align	4
	.sectionentsize	8
	.align		4
        /*0000*/ 	.word	0x00000000
	.align		4
        /*0004*/ 	.word	0xffffffff
	.align		4
        /*0008*/ 	.word	index@(_ZN7cutlass13device_kernelINS_4gemm6kernel13GemmUniversalIN4cute5tupleIJiiiiEEENS1_10collective13CollectiveMmaINS1_46MainloopSm100TmaUmmaWarpSpecializedBlockScaledILi7ELi2ELi2ENS5_IJNS4_1CILi1EEENSA_ILi8EEESB_EEEEENS5_IJNSA_ILi128EEENSA_ILi64EEENSA_ILi256EEEEEENS5_IJNS_12float_e2m1_tENS_13float_ue8m0_tEEEENS5_IJNS5_IJlSB_lEEENS4_6LayoutINS5_IJNS5_IJNS5_IJNSA_ILi32EEENSA_ILi4EEEEEEiEEESR_NS5_IJSB_iEEEEEENS5_IJNS5_IJNS5_IJNSA_ILi16EEESP_EEEiEEENS5_IJNS5_IJNSA_ILi0EEESB_EEENSA_ILi512EEEEEENS5_IJSX_iEEEEEEEEEEESL_S14_NS4_8TiledMMAINS4_8MMA_AtomIJNS4_17SM100_MMA_MXF4_SSISJ_SJ_fSK_Li128ELi64ELi32ELNS4_4UMMA5MajorE0ELS19_0ELNS18_7ScaleInE0ELS1A_0EEEEEENSN_INS5_IJSB_SB_SB_EEENS5_IJSX_SX_SX_EEEEENS5_IJNS4_10UnderscoreES1G_S1G_EEEEENS5_IJNS4_23SM90_TMA_LOAD_MULTICASTES1J_EEENS5_IJNS4_14ComposedLayoutINS4_7SwizzleILi3ELi4ELi3EEENS4_18smem_ptr_flag_bitsILi4EEENSN_INS5_IJSC_SH_EEENS5_IJSH_SB_EEEEEEENSN_INS5_IJNS5_IJNS5_IJSQ_SB_EEENS5_IJSO_NSA_ILi2EEEEEEEEESB_NS5_IJS1V_S1V_EEEEEENS5_IJNS5_IJNS5_IJSV_SZ_EEESY_EEESX_NS5_IJS1V_SZ_EEEEEEEEEEEvNS4_8identityENS5_IJNS4_13SM90_TMA_LOADES27_EEES25_vS26_EENS_8epilogue10collective18CollectiveEpilogueINS2A_23Sm100TmaWarpSpecializedILi3ELi2ELi32ELb1ELb0EEEJSI_NS5_IJNSN_ISF_SB_EENSN_ISO_SB_EEEEENS_10bfloat16_tESM_S2I_SM_NS2A_6fusion15FusionCallbacksIS2E_NS2J_17LinearCombinationIS2I_fS2I_fLNS_15FloatRoundStyleE2EEESI_S2H_JEEENS4_5SM1004TMEM4LOAD26SM100_TMEM_LOAD_32dp32b32xES27_NS1L_INS1M_ILi2ELi4ELi3EEENS1O_ILi16EEENSN_INS5_IJSC_SO_EEENS5_IJSO_SB_EEEEEEENS4_39AutoVectorizingCopyWithAssumedAlignmentILi128EEENS4_14SM90_TMA_STOREES2Y_S30_S30_EEEvvEEEEvNT_6ParamsE)
	.align		4
        /*000c*/ 	.word	index@(__assertfail)
	.align		4
        /*0010*/ 	.word	0x00000000
	.align		4
        /*0014*/ 	.word	0xfffffffe
	.align		4
        /*0018*/ 	.word	0x00000000
	.align		4
        /*001c*/ 	.word	0xfffffffd
	.align		4
        /*0020*/ 	.word	0x00000000
	.align		4
        /*0024*/ 	.word	0xfffffffc


//--------------------- .nv.constant4             --------------------------
	.section	.nv.constant4,"a",@progbits
	.align	8
	.align		8
.nv.constant4:
        /*0000*/ 	.dword	__assertfail
	.align		8
        /*0008*/ 	.dword	__unnamed_1
	.align		8
        /*0010*/ 	.dword	__unnamed_2
	.align		8
        /*0018*/ 	.dword	_ZN40_INTERNAL_24bd3525_4_k_cu_e8daefc3_235904cuda3std3__45__cpo5beginE
	.align		8
        /*0020*/ 	.dword	_ZN40_INTERNAL_24bd3525_4_k_cu_e8daefc3_235904cuda3std3__45__cpo3endE
	.align		8
        /*0028*/ 	.dword	_ZN40_INTERNAL_24bd3525_4_k_cu_e8daefc3_235904cuda3std3__45__cpo6cbeginE
	.align		8
        /*0030*/ 	.dword	_ZN40_INTERNAL_24bd3525_4_k_cu_e8daefc3_235904cuda3std3__45__cpo4cendE
	.align		8
        /*0038*/ 	.dword	_ZN40_INTERNAL_24bd3525_4_k_cu_e8daefc3_235904cuda3std3__442_GLOBAL__N__24bd3525_4_k_cu_e8daefc3_235906ignoreE
	.align		8
        /*0040*/ 	.dword	_ZN40_INTERNAL_24bd3525_4_k_cu_e8daefc3_235904cuda3std3__419piecewise_constructE
	.align		8
        /*0048*/ 	.dword	_ZN40_INTERNAL_24bd3525_4_k_cu_e8daefc3_235904cuda3std3__48in_placeE
	.align		8
        /*0050*/ 	.dword	_ZN40_INTERNAL_24bd3525_4_k_cu_e8daefc3_235904cuda3std6ranges3__45__cpo4swapE
	.align		8
        /*0058*/ 	.dword	_ZN40_INTERNAL_24bd3525_4_k_cu_e8daefc3_235904cuda3std6ranges3__45__cpo9iter_moveE
	.align		8
        /*0060*/ 	.dword	_ZN40_INTERNAL_24bd3525_4_k_cu_e8daefc3_235904cute7productE
	.align		8
        /*0068*/ 	.dword	_ZN40_INTERNAL_24bd3525_4_k_cu_e8daefc3_235904cute1_E
	.align		8
        /*0070*/ 	.dword	$str$25
	.align		8
        /*0078*/ 	.dword	$str$26
	.align		8
        /*0080*/ 	.dword	$str$29
	.align		8
        /*0088*/ 	.dword	$str$30


//--------------------- .text._ZN7cutlass13device_kernelINS_4gemm6kernel13GemmUniversalIN4cute5tupleIJiiiiEEENS1_10collective13CollectiveMmaINS1_46MainloopSm100TmaUmmaWarpSpecializedBlockScaledILi7ELi2ELi2ENS5_IJNS4_1CILi1EEENSA_ILi8EEESB_EEEEENS5_IJNSA_ILi128EEENSA_ILi64EEENSA_ILi256EEEEEENS5_IJNS_12float_e2m1_tENS_13float_ue8m0_tEEEENS5_IJNS5_IJlSB_lEEENS4_6LayoutINS5_IJNS5_IJNS5_IJNSA_ILi32EEENSA_ILi4EEEEEEiEEESR_NS5_IJSB_iEEEEEENS5_IJNS5_IJNS5_IJNSA_ILi16EEESP_EEEiEEENS5_IJNS5_IJNSA_ILi0EEESB_EEENSA_ILi512EEEEEENS5_IJSX_iEEEEEEEEEEESL_S14_NS4_8TiledMMAINS4_8MMA_AtomIJNS4_17SM100_MMA_MXF4_SSISJ_SJ_fSK_Li128ELi64ELi32ELNS4_4UMMA5MajorE0ELS19_0ELNS18_7ScaleInE0ELS1A_0EEEEEENSN_INS5_IJSB_SB_SB_EEENS5_IJSX_SX_SX_EEEEENS5_IJNS4_10UnderscoreES1G_S1G_EEEEENS5_IJNS4_23SM90_TMA_LOAD_MULTICASTES1J_EEENS5_IJNS4_14ComposedLayoutINS4_7SwizzleILi3ELi4ELi3EEENS4_18smem_ptr_flag_bitsILi4EEENSN_INS5_IJSC_SH_EEENS5_IJSH_SB_EEEEEEENSN_INS5_IJNS5_IJNS5_IJSQ_SB_EEENS5_IJSO_NSA_ILi2EEEEEEEEESB_NS5_IJS1V_S1V_EEEEEENS5_IJNS5_IJNS5_IJSV_SZ_EEESY_EEESX_NS5_IJS1V_SZ_EEEEEEEEEEEvNS4_8identityENS5_IJNS4_13SM90_TMA_LOADES27_EEES25_vS26_EENS_8epilogue10collective18CollectiveEpilogueINS2A_23Sm100TmaWarpSpecializedILi3ELi2ELi32ELb1ELb0EEEJSI_NS5_IJNSN_ISF_SB_EENSN_ISO_SB_EEEEENS_10bfloat16_tESM_S2I_SM_NS2A_6fusion15FusionCallbacksIS2E_NS2J_17LinearCombinationIS2I_fS2I_fLNS_15FloatRoundStyleE2EEESI_S2H_JEEENS4_5SM1004TMEM4LOAD26SM100_TMEM_LOAD_32dp32b32xES27_NS1L_INS1M_ILi2ELi4ELi3EEENS1O_ILi16EEENSN_INS5_IJSC_SO_EEENS5_IJSO_SB_EEEEEEENS4_39AutoVectorizingCopyWithAssumedAlignmentILi128EEENS4_14SM90_TMA_STOREES2Y_S30_S30_EEEvvEEEEvNT_6ParamsE --------------------------
	.section	.text._ZN7cutlass13device_kernelINS_4gemm6kernel13GemmUniversalIN4cute5tupleIJiiiiEEENS1_10collective13CollectiveMmaINS1_46MainloopSm100TmaUmmaWarpSpecializedBlockScaledILi7ELi2ELi2ENS5_IJNS4_1CILi1EEENSA_ILi8EEESB_EEEEENS5_IJNSA_ILi128EEENSA_ILi64EEENSA_ILi256EEEEEENS5_IJNS_12float_e2m1_tENS_13float_ue8m0_tEEEENS5_IJNS5_IJlSB_lEEENS4_6LayoutINS5_IJNS5_IJNS5_IJNSA_ILi32EEENSA_ILi4EEEEEEiEEESR_NS5_IJSB_iEEEEEENS5_IJNS5_IJNS5_IJNSA_ILi16EEESP_EEEiEEENS5_IJNS5_IJNSA_ILi0EEESB_EEENSA_ILi512EEEEEENS5_IJSX_iEEEEEEEEEEESL_S14_NS4_8TiledMMAINS4_8MMA_AtomIJNS4_17SM100_MMA_MXF4_SSISJ_SJ_fSK_Li128ELi64ELi32ELNS4_4UMMA5MajorE0ELS19_0ELNS18_7ScaleInE0ELS1A_0EEEEEENSN_INS5_IJSB_SB_SB_EEENS5_IJSX_SX_SX_EEEEENS5_IJNS4_10UnderscoreES1G_S1G_EEEEENS5_IJNS4_23SM90_TMA_LOAD_MULTICASTES1J_EEENS5_IJNS4_14ComposedLayoutINS4_7SwizzleILi3ELi4ELi3EEENS4_18smem_ptr_flag_bitsILi4EEENSN_INS5_IJSC_SH_EEENS5_IJSH_SB_EEEEEEENSN_INS5_IJNS5_IJNS5_IJSQ_SB_EEENS5_IJSO_NSA_ILi2EEEEEEEEESB_NS5_IJS1V_S1V_EEEEEENS5_IJNS5_IJNS5_IJSV_SZ_EEESY_EEESX_NS5_IJS1V_SZ_EEEEEEEEEEEvNS4_8identityENS5_IJNS4_13SM90_TMA_LOADES27_EEES25_vS26_EENS_8epilogue10collective18CollectiveEpilogueINS2A_23Sm100TmaWarpSpecializedILi3ELi2ELi32ELb1ELb0EEEJSI_NS5_IJNSN_ISF_SB_EENSN_ISO_SB_EEEEENS_10bfloat16_tESM_S2I_SM_NS2A_6fusion15FusionCallbacksIS2E_NS2J_17LinearCombinationIS2I_fS2I_fLNS_15FloatRoundStyleE2EEESI_S2H_JEEENS4_5SM1004TMEM4LOAD26SM100_TMEM_LOAD_32dp32b32xES27_NS1L_INS1M_ILi2ELi4ELi3EEENS1O_ILi16EEENSN_INS5_IJSC_SO_EEENS5_IJSO_SB_EEEEEEENS4_39AutoVectorizingCopyWithAssumedAlignmentILi128EEENS4_14SM90_TMA_STOREES2Y_S30_S30_EEEvvEEEEvNT_6ParamsE,"ax",@progbits
	.align	128
.text._ZN7cutlass13device_kernelINS_4gemm6kernel13GemmUniversalIN4cute5tupleIJiiiiEEENS1_10collective13CollectiveMmaINS1_46MainloopSm100TmaUmmaWarpSpecializedBlockScaledILi7ELi2ELi2ENS5_IJNS4_1CILi1EEENSA_ILi8EEESB_EEEEENS5_IJNSA_ILi128EEENSA_ILi64EEENSA_ILi256EEEEEENS5_IJNS_12float_e2m1_tENS_13float_ue8m0_tEEEENS5_IJNS5_IJlSB_lEEENS4_6LayoutINS5_IJNS5_IJNS5_IJNSA_ILi32EEENSA_ILi4EEEEEEiEEESR_NS5_IJSB_iEEEEEENS5_IJNS5_IJNS5_IJNSA_ILi16EEESP_EEEiEEENS5_IJNS5_IJNSA_ILi0EEESB_EEENSA_ILi512EEEEEENS5_IJSX_iEEEEEEEEEEESL_S14_NS4_8TiledMMAINS4_8MMA_AtomIJNS4_17SM100_MMA_MXF4_SSISJ_SJ_fSK_Li128ELi64ELi32ELNS4_4UMMA5MajorE0ELS19_0ELNS18_7ScaleInE0ELS1A_0EEEEEENSN_INS5_IJSB_SB_SB_EEENS5_IJSX_SX_SX_EEEEENS5_IJNS4_10UnderscoreES1G_S1G_EEEEENS5_IJNS4_23SM90_TMA_LOAD_MULTICASTES1J_EEENS5_IJNS4_14ComposedLayoutINS4_7SwizzleILi3ELi4ELi3EEENS4_18smem_ptr_flag_bitsILi4EEENSN_INS5_IJSC_SH_EEENS5_IJSH_SB_EEEEEEENSN_INS5_IJNS5_IJNS5_IJSQ_SB_EEENS5_IJSO_NSA_ILi2EEEEEEEEESB_NS5_IJS1V_S1V_EEEEEENS5_IJNS5_IJNS5_IJSV_SZ_EEESY_EEESX_NS5_IJS1V_SZ_EEEEEEEEEEEvNS4_8identityENS5_IJNS4_13SM90_TMA_LOADES27_EEES25_vS26_EENS_8epilogue10collective18CollectiveEpilogueINS2A_23Sm100TmaWarpSpecializedILi3ELi2ELi32ELb1ELb0EEEJSI_NS5_IJNSN_ISF_SB_EENSN_ISO_SB_EEEEENS_10bfloat16_tESM_S2I_SM_NS2A_6fusion15FusionCallbacksIS2E_NS2J_17LinearCombinationIS2I_fS2I_fLNS_15FloatRoundStyleE2EEESI_S2H_JEEENS4_5SM1004TMEM4LOAD26SM100_TMEM_LOAD_32dp32b32xES27_NS1L_INS1M_ILi2ELi4ELi3EEENS1O_ILi16EEENSN_INS5_IJSC_SO_EEENS5_IJSO_SB_EEEEEEENS4_39AutoVectorizingCopyWithAssumedAlignmentILi128EEENS4_14SM90_TMA_STOREES2Y_S30_S30_EEEvvEEEEvNT_6ParamsE:
        .type           _ZN7cutlass13device_kernelINS_4gemm6kernel13GemmUniversalIN4cute5tupleIJiiiiEEENS1_10collective13CollectiveMmaINS1_46MainloopSm100TmaUmmaWarpSpecializedBlockScaledILi7ELi2ELi2ENS5_IJNS4_1CILi1EEENSA_ILi8EEESB_EEEEENS5_IJNSA_ILi128EEENSA_ILi64EEENSA_ILi256EEEEEENS5_IJNS_12float_e2m1_tENS_13float_ue8m0_tEEEENS5_IJNS5_IJlSB_lEEENS4_6LayoutINS5_IJNS5_IJNS5_IJNSA_ILi32EEENSA_ILi4EEEEEEiEEESR_NS5_IJSB_iEEEEEENS5_IJNS5_IJNS5_IJNSA_ILi16EEESP_EEEiEEENS5_IJNS5_IJNSA_ILi0EEESB_EEENSA_ILi512EEEEEENS5_IJSX_iEEEEEEEEEEESL_S14_NS4_8TiledMMAINS4_8MMA_AtomIJNS4_17SM100_MMA_MXF4_SSISJ_SJ_fSK_Li128ELi64ELi32ELNS4_4UMMA5MajorE0ELS19_0ELNS18_7ScaleInE0ELS1A_0EEEEEENSN_INS5_IJSB_SB_SB_EEENS5_IJSX_SX_SX_EEEEENS5_IJNS4_10UnderscoreES1G_S1G_EEEEENS5_IJNS4_23SM90_TMA_LOAD_MULTICASTES1J_EEENS5_IJNS4_14ComposedLayoutINS4_7SwizzleILi3ELi4ELi3EEENS4_18smem_ptr_flag_bitsILi4EEENSN_INS5_IJSC_SH_EEENS5_IJSH_SB_EEEEEEENSN_INS5_IJNS5_IJNS5_IJSQ_SB_EEENS5_IJSO_NSA_ILi2EEEEEEEEESB_NS5_IJS1V_S1V_EEEEEENS5_IJNS5_IJNS5_IJSV_SZ_EEESY_EEESX_NS5_IJS1V_SZ_EEEEEEEEEEEvNS4_8identityENS5_IJNS4_13SM90_TMA_LOADES27_EEES25_vS26_EENS_8epilogue10collective18CollectiveEpilogueINS2A_23Sm100TmaWarpSpecializedILi3ELi2ELi32ELb1ELb0EEEJSI_NS5_IJNSN_ISF_SB_EENSN_ISO_SB_EEEEENS_10bfloat16_tESM_S2I_SM_NS2A_6fusion15FusionCallbacksIS2E_NS2J_17LinearCombinationIS2I_fS2I_fLNS_15FloatRoundStyleE2EEESI_S2H_JEEENS4_5SM1004TMEM4LOAD26SM100_TMEM_LOAD_32dp32b32xES27_NS1L_INS1M_ILi2ELi4ELi3EEENS1O_ILi16EEENSN_INS5_IJSC_SO_EEENS5_IJSO_SB_EEEEEEENS4_39AutoVectorizingCopyWithAssumedAlignmentILi128EEENS4_14SM90_TMA_STOREES2Y_S30_S30_EEEvvEEEEvNT_6ParamsE,@function
        .size           _ZN7cutlass13device_kernelINS_4gemm6kernel13GemmUniversalIN4cute5tupleIJiiiiEEENS1_10collective13CollectiveMmaINS1_46MainloopSm100TmaUmmaWarpSpecializedBlockScaledILi7ELi2ELi2ENS5_IJNS4_1CILi1EEENSA_ILi8EEESB_EEEEENS5_IJNSA_ILi128EEENSA_ILi64EEENSA_ILi256EEEEEENS5_IJNS_12float_e2m1_tENS_13float_ue8m0_tEEEENS5_IJNS5_IJlSB_lEEENS4_6LayoutINS5_IJNS5_IJNS5_IJNSA_ILi32EEENSA_ILi4EEEEEEiEEESR_NS5_IJSB_iEEEEEENS5_IJNS5_IJNS5_IJNSA_ILi16EEESP_EEEiEEENS5_IJNS5_IJNSA_ILi0EEESB_EEENSA_ILi512EEEEEENS5_IJSX_iEEEEEEEEEEESL_S14_NS4_8TiledMMAINS4_8MMA_AtomIJNS4_17SM100_MMA_MXF4_SSISJ_SJ_fSK_Li128ELi64ELi32ELNS4_4UMMA5MajorE0ELS19_0ELNS18_7ScaleInE0ELS1A_0EEEEEENSN_INS5_IJSB_SB_SB_EEENS5_IJSX_SX_SX_EEEEENS5_IJNS4_10UnderscoreES1G_S1G_EEEEENS5_IJNS4_23SM90_TMA_LOAD_MULTICASTES1J_EEENS5_IJNS4_14ComposedLayoutINS4_7SwizzleILi3ELi4ELi3EEENS4_18smem_ptr_flag_bitsILi4EEENSN_INS5_IJSC_SH_EEENS5_IJSH_SB_EEEEEEENSN_INS5_IJNS5_IJNS5_IJSQ_SB_EEENS5_IJSO_NSA_ILi2EEEEEEEEESB_NS5_IJS1V_S1V_EEEEEENS5_IJNS5_IJNS5_IJSV_SZ_EEESY_EEESX_NS5_IJS1V_SZ_EEEEEEEEEEEvNS4_8identityENS5_IJNS4_13SM90_TMA_LOADES27_EEES25_vS26_EENS_8epilogue10collective18CollectiveEpilogueINS2A_23Sm100TmaWarpSpecializedILi3ELi2ELi32ELb1ELb0EEEJSI_NS5_IJNSN_ISF_SB_EENSN_ISO_SB_EEEEENS_10bfloat16_tESM_S2I_SM_NS2A_6fusion15FusionCallbacksIS2E_NS2J_17LinearCombinationIS2I_fS2I_fLNS_15FloatRoundStyleE2EEESI_S2H_JEEENS4_5SM1004TMEM4LOAD26SM100_TMEM_LOAD_32dp32b32xES27_NS1L_INS1M_ILi2ELi4ELi3EEENS1O_ILi16EEENSN_INS5_IJSC_SO_EEENS5_IJSO_SB_EEEEEEENS4_39AutoVectorizingCopyWithAssumedAlignmentILi128EEENS4_14SM90_TMA_STOREES2Y_S30_S30_EEEvvEEEEvNT_6ParamsE,(.L_x_170 - _ZN7cutlass13device_kernelINS_4gemm6kernel13GemmUniversalIN4cute5tupleIJiiiiEEENS1_10collective13CollectiveMmaINS1_46MainloopSm100TmaUmmaWarpSpecializedBlockScaledILi7ELi2ELi2ENS5_IJNS4_1CILi1EEENSA_ILi8EEESB_EEEEENS5_IJNSA_ILi128EEENSA_ILi64EEENSA_ILi256EEEEEENS5_IJNS_12float_e2m1_tENS_13float_ue8m0_tEEEENS5_IJNS5_IJlSB_lEEENS4_6LayoutINS5_IJNS5_IJNS5_IJNSA_ILi32EEENSA_ILi4EEEEEEiEEESR_NS5_IJSB_iEEEEEENS5_IJNS5_IJNS5_IJNSA_ILi16EEESP_EEEiEEENS5_IJNS5_IJNSA_ILi0EEESB_EEENSA_ILi512EEEEEENS5_IJSX_iEEEEEEEEEEESL_S14_NS4_8TiledMMAINS4_8MMA_AtomIJNS4_17SM100_MMA_MXF4_SSISJ_SJ_fSK_Li128ELi64ELi32ELNS4_4UMMA5MajorE0ELS19_0ELNS18_7ScaleInE0ELS1A_0EEEEEENSN_INS5_IJSB_SB_SB_EEENS5_IJSX_SX_SX_EEEEENS5_IJNS4_10UnderscoreES1G_S1G_EEEEENS5_IJNS4_23SM90_TMA_LOAD_MULTICASTES1J_EEENS5_IJNS4_14ComposedLayoutINS4_7SwizzleILi3ELi4ELi3EEENS4_18smem_ptr_flag_bitsILi4EEENSN_INS5_IJSC_SH_EEENS5_IJSH_SB_EEEEEEENSN_INS5_IJNS5_IJNS5_IJSQ_SB_EEENS5_IJSO_NSA_ILi2EEEEEEEEESB_NS5_IJS1V_S1V_EEEEEENS5_IJNS5_IJNS5_IJSV_SZ_EEESY_EEESX_NS5_IJS1V_SZ_EEEEEEEEEEEvNS4_8identityENS5_IJNS4_13SM90_TMA_LOADES27_EEES25_vS26_EENS_8epilogue10collective18CollectiveEpilogueINS2A_23Sm100TmaWarpSpecializedILi3ELi2ELi32ELb1ELb0EEEJSI_NS5_IJNSN_ISF_SB_EENSN_ISO_SB_EEEEENS_10bfloat16_tESM_S2I_SM_NS2A_6fusion15FusionCallbacksIS2E_NS2J_17LinearCombinationIS2I_fS2I_fLNS_15FloatRoundStyleE2EEESI_S2H_JEEENS4_5SM1004TMEM4LOAD26SM100_TMEM_LOAD_32dp32b32xES27_NS1L_INS1M_ILi2ELi4ELi3EEENS1O_ILi16EEENSN_INS5_IJSC_SO_EEENS5_IJSO_SB_EEEEEEENS4_39AutoVectorizingCopyWithAssumedAlignmentILi128EEENS4_14SM90_TMA_STOREES2Y_S30_S30_EEEvvEEEEvNT_6ParamsE)
        .other          _ZN7cutlass13device_kernelINS_4gemm6kernel13GemmUniversalIN4cute5tupleIJiiiiEEENS1_10collective13CollectiveMmaINS1_46MainloopSm100TmaUmmaWarpSpecializedBlockScaledILi7ELi2ELi2ENS5_IJNS4_1CILi1EEENSA_ILi8EEESB_EEEEENS5_IJNSA_ILi128EEENSA_ILi64EEENSA_ILi256EEEEEENS5_IJNS_12float_e2m1_tENS_13float_ue8m0_tEEEENS5_IJNS5_IJlSB_lEEENS4_6LayoutINS5_IJNS5_IJNS5_IJNSA_ILi32EEENSA_ILi4EEEEEEiEEESR_NS5_IJSB_iEEEEEENS5_IJNS5_IJNS5_IJNSA_ILi16EEESP_EEEiEEENS5_IJNS5_IJNSA_ILi0EEESB_EEENSA_ILi512EEEEEENS5_IJSX_iEEEEEEEEEEESL_S14_NS4_8TiledMMAINS4_8MMA_AtomIJNS4_17SM100_MMA_MXF4_SSISJ_SJ_fSK_Li128ELi64ELi32ELNS4_4UMMA5MajorE0ELS19_0ELNS18_7ScaleInE0ELS1A_0EEEEEENSN_INS5_IJSB_SB_SB_EEENS5_IJSX_SX_SX_EEEEENS5_IJNS4_10UnderscoreES1G_S1G_EEEEENS5_IJNS4_23SM90_TMA_LOAD_MULTICASTES1J_EEENS5_IJNS4_14ComposedLayoutINS4_7SwizzleILi3ELi4ELi3EEENS4_18smem_ptr_flag_bitsILi4EEENSN_INS5_IJSC_SH_EEENS5_IJSH_SB_EEEEEEENSN_INS5_IJNS5_IJNS5_IJSQ_SB_EEENS5_IJSO_NSA_ILi2EEEEEEEEESB_NS5_IJS1V_S1V_EEEEEENS5_IJNS5_IJNS5_IJSV_SZ_EEESY_EEESX_NS5_IJS1V_SZ_EEEEEEEEEEEvNS4_8identityENS5_IJNS4_13SM90_TMA_LOADES27_EEES25_vS26_EENS_8epilogue10collective18CollectiveEpilogueINS2A_23Sm100TmaWarpSpecializedILi3ELi2ELi32ELb1ELb0EEEJSI_NS5_IJNSN_ISF_SB_EENSN_ISO_SB_EEEEENS_10bfloat16_tESM_S2I_SM_NS2A_6fusion15FusionCallbacksIS2E_NS2J_17LinearCombinationIS2I_fS2I_fLNS_15FloatRoundStyleE2EEESI_S2H_JEEENS4_5SM1004TMEM4LOAD26SM100_TMEM_LOAD_32dp32b32xES27_NS1L_INS1M_ILi2ELi4ELi3EEENS1O_ILi16EEENSN_INS5_IJSC_SO_EEENS5_IJSO_SB_EEEEEEENS4_39AutoVectorizingCopyWithAssumedAlignmentILi128EEENS4_14SM90_TMA_STOREES2Y_S30_S30_EEEvvEEEEvNT_6ParamsE,@"STO_CUDA_ENTRY STV_DEFAULT"
_ZN7cutlass13device_kernelINS_4gemm6kernel13GemmUniversalIN4cute5tupleIJiiiiEEENS1_10collective13CollectiveMmaINS1_46MainloopSm100TmaUmmaWarpSpecializedBlockScaledILi7ELi2ELi2ENS5_IJNS4_1CILi1EEENSA_ILi8EEESB_EEEEENS5_IJNSA_ILi128EEENSA_ILi64EEENSA_ILi256EEEEEENS5_IJNS_12float_e2m1_tENS_13float_ue8m0_tEEEENS5_IJNS5_IJlSB_lEEENS4_6LayoutINS5_IJNS5_IJNS5_IJNSA_ILi32EEENSA_ILi4EEEEEEiEEESR_NS5_IJSB_iEEEEEENS5_IJNS5_IJNS5_IJNSA_ILi16EEESP_EEEiEEENS5_IJNS5_IJNSA_ILi0EEESB_EEENSA_ILi512EEEEEENS5_IJSX_iEEEEEEEEEEESL_S14_NS4_8TiledMMAINS4_8MMA_AtomIJNS4_17SM100_MMA_MXF4_SSISJ_SJ_fSK_Li128ELi64ELi32ELNS4_4UMMA5MajorE0ELS19_0ELNS18_7ScaleInE0ELS1A_0EEEEEENSN_INS5_IJSB_SB_SB_EEENS5_IJSX_SX_SX_EEEEENS5_IJNS4_10UnderscoreES1G_S1G_EEEEENS5_IJNS4_23SM90_TMA_LOAD_MULTICASTES1J_EEENS5_IJNS4_14ComposedLayoutINS4_7SwizzleILi3ELi4ELi3EEENS4_18smem_ptr_flag_bitsILi4EEENSN_INS5_IJSC_SH_EEENS5_IJSH_SB_EEEEEEENSN_INS5_IJNS5_IJNS5_IJSQ_SB_EEENS5_IJSO_NSA_ILi2EEEEEEEEESB_NS5_IJS1V_S1V_EEEEEENS5_IJNS5_IJNS5_IJSV_SZ_EEESY_EEESX_NS5_IJS1V_SZ_EEEEEEEEEEEvNS4_8identityENS5_IJNS4_13SM90_TMA_LOADES27_EEES25_vS26_EENS_8epilogue10collective18CollectiveEpilogueINS2A_23Sm100TmaWarpSpecializedILi3ELi2ELi32ELb1ELb0EEEJSI_NS5_IJNSN_ISF_SB_EENSN_ISO_SB_EEEEENS_10bfloat16_tESM_S2I_SM_NS2A_6fusion15FusionCallbacksIS2E_NS2J_17LinearCombinationIS2I_fS2I_fLNS_15FloatRoundStyleE2EEESI_S2H_JEEENS4_5SM1004TMEM4LOAD26SM100_TMEM_LOAD_32dp32b32xES27_NS1L_INS1M_ILi2ELi4ELi3EEENS1O_ILi16EEENSN_INS5_IJSC_SO_EEENS5_IJSO_SB_EEEEEEENS4_39AutoVectorizingCopyWithAssumedAlignmentILi128EEENS4_14SM90_TMA_STOREES2Y_S30_S30_EEEvvEEEEvNT_6ParamsE:
[----:B------:R-:W1:Y:S01]  /*0000*/  LDC R1, c[0x0][0x37c] ;  /* 0x0000df00ff017b82 */ /* 0x000e620000000800 */
[----:B------:R-:W2:Y:S01]  /*0010*/  S2R R93, SR_TID.X ;  /* 0x00000000005d7919 */ /* 0x000ea20000002100 */
[----:B------:R-:W3:Y:S01]  /*0020*/  LDCU.64 UR4, c[0x0][0xc90] ;  /* 0x00019200ff0477ac */ /* 0x000ee20008000a00 */
[----:B------:R-:W-:Y:S02]  /*0030*/  PRMT R88, RZ, 0x7610, R88 ;  /* 0x00007610ff587816 */ /* 0x000fe40000000058 */
[----:B------:R-:W-:Y:S01]  /*0040*/  ELECT P6, URZ, PT ;  /* 0x0000000000ff782f */ /* 0x000fe200038c0000 */
[----:B------:R-:W4:Y:S01]  /*0050*/  LDCU.64 UR46, c[0x0][0x358] ;  /* 0x00006b00ff2e77ac */ /* 0x000f220008000a00 */
[----:B---3--:R-:W-:-:S04]  /*0060*/  UISETP.NE.U32.AND UP0, UPT, UR4, URZ, UPT ;  /* 0x000000ff0400728c */ /* 0x008fc8000bf05070 */
[----:B------:R-:W-:Y:S01]  /*0070*/  UISETP.NE.AND.EX UP0, UPT, UR5, URZ, UPT, UP0 ;  /* 0x000000ff0500728c */ /* 0x000fe2000bf05300 */
[----:B--2---:R-:W-:-:S05]  /*0080*/  SHF.R.U32.HI R92, RZ, 0x5, R93 ;  /* 0x00000005ff5c7819 */ /* 0x004fca000001165d */
[----:B------:R-:W2:Y:S02]  /*0090*/  SHFL.IDX PT, R0, R92, RZ, 0x1f ;  /* 0x00001fff5c007589 */ /* 0x000ea400000e0000 */
[----:B--2---:R-:W-:Y:S01]  /*00a0*/  R2UR UR7, R0 ;  /* 0x00000000000772ca */ /* 0x004fe200000e0000 */
[----:B-1--4-:R-:W-:-:S14]  /*00b0*/  BRA.U UP0, `(.L_x_0) ;  /* 0x00000001002c7547 */ /* 0x012fdc000b800000 */
[----:B------:R-:W1:Y:S02]  /*00c0*/  LDCU.64 UR8, c[0x0][0xc88] ;  /* 0x00019100ff0877ac */ /* 0x000e640008000a00 */
[----:B-1----:R-:W-:-:S04]  /*00d0*/  UISETP.NE.U32.AND UP0, UPT, UR8, URZ, UPT ;  /* 0x000000ff0800728c */ /* 0x002fc8000bf05070 */
[----:B------:R-:W-:-:S09]  /*00e0*/  UISETP.NE.AND.EX UP0, UPT, UR9, URZ, UPT, UP0 ;  /* 0x000000ff0900728c */ /* 0x000fd2000bf05300 */
[----:B------:R-:W-:Y:S05]  /*00f0*/  BRA.U !UP0, `(.L_x_1) ;  /* 0x0000000108107547 */ /* 0x000fea000b800000 */
[----:B------:R-:W1:Y:S02]  /*0100*/  LDC.64 R2, c[0x0][0xc88] ;  /* 0x00032200ff027b82 */ /* 0x000e640000000a00 */
[----:B-1----:R1:W5:Y:S01]  /*0110*/  LDG.E R49, desc[UR46][R2.64] ;  /* 0x0000002e02317981 */ /* 0x002362000c1e1900 */
[----:B------:R-:W-:Y:S01]  /*0120*/  HFMA2 R88, -RZ, RZ, 0, 5.9604644775390625e-08 ;  /* 0x00000001ff587431 */ /* 0x000fe200000001ff */
[----:B------:R-:W-:Y:S05]  /*0130*/  BRA `(.L_x_0) ;  /* 0x00000000000c7947 */ /* 0x000fea0003800000 */
.L_x_1:
[----:B------:R-:W1:Y:S01]  /*0140*/  LDCU UR6, c[0x0][0xc80] ;  /* 0x00019000ff0677ac */ /* 0x000e620008000800 */
[----:B------:R-:W-:Y:S01]  /*0150*/  HFMA2 R88, -RZ, RZ, 0, 5.9604644775390625e-08 ;  /* 0x00000001ff587431 */ /* 0x000fe200000001ff */
[----:B-1----:R-:W-:Y:S02]  /*0160*/  MOV R49, UR6 ;  /* 0x0000000600317c02 */ /* 0x002fe40008000f00 */
.L_x_0:
[----:B------:R-:W2:Y:S02]  /*0170*/  LDCU.64 UR8, c[0x0][0xcb0] ;  /* 0x00019600ff0877ac */ /* 0x000ea40008000a00 */
[----:B--2---:R-:W-:-:S04]  /*0180*/  UISETP.NE.U32.AND UP0, UPT, UR8, URZ, UPT ;  /* 0x000000ff0800728c */ /* 0x004fc8000bf05070 */
[----:B------:R-:W-:-:S09]  /*0190*/  UISETP.NE.AND.EX UP0, UPT, UR9, URZ, UPT, UP0 ;  /* 0x000000ff0900728c */ /* 0x000fd2000bf05300 */
[----:B------:R-:W-:Y:S05]  /*01a0*/  BRA.U UP0, `(.L_x_2) ;  /* 0x0000000100247547 */ /* 0x000fea000b800000 */
[----:B------:R-:W2:Y:S02]  /*01b0*/  LDCU.64 UR8, c[0x0][0xca8] ;  /* 0x00019500ff0877ac */ /* 0x000ea40008000a00 */
[----:B--2---:R-:W-:-:S04]  /*01c0*/  UISETP.NE.U32.AND UP0, UPT, UR8, URZ, UPT ;  /* 0x000000ff0800728c */ /* 0x004fc8000bf05070 */
[----:B------:R-:W-:-:S09]  /*01d0*/  UISETP.NE.AND.EX UP0, UPT, UR9, URZ, UPT, UP0 ;  /* 0x000000ff0900728c */ /* 0x000fd2000bf05300 */
[----:B------:R-:W-:Y:S05]  /*01e0*/  BRA.U !UP0, `(.L_x_3) ;  /* 0x00000001080c7547 */ /* 0x000fea000b800000 */
[----:B-1----:R-:W1:Y:S02]  /*01f0*/  LDC.64 R2, c[0x0][0xca8] ;  /* 0x00032a00ff027b82 */ /* 0x002e640000000a00 */
[----:B-1----:R2:W5:Y:S01]  /*0200*/  LDG.E R47, desc[UR46][R2.64] ;  /* 0x0000002e022f7981 */ /* 0x002562000c1e1900 */
[----:B------:R-:W-:Y:S05]  /*0210*/  BRA `(.L_x_2) ;  /* 0x0000000000087947 */ /* 0x000fea0003800000 */
.L_x_3:
[----:B------:R-:W2:Y:S02]  /*0220*/  LDCU UR6, c[0x0][0xca0] ;  /* 0x00019400ff0677ac */ /* 0x000ea40008000800 */
[----:B--2---:R-:W-:Y:S02]  /*0230*/  MOV R47, UR6 ;  /* 0x00000006002f7c02 */ /* 0x004fe40008000f00 */
.L_x_2:
[----:B------:R-:W-:Y:S01]  /*0240*/  IMAD.U32 R0, RZ, RZ, UR7 ;  /* 0x00000007ff007e24 */ /* 0x000fe2000f8e00ff */
[----:B------:R-:W-:Y:S04]  /*0250*/  BSSY.RECONVERGENT B0, `(.L_x_4) ;  /* 0x0000012000007945 */ /* 0x000fe80003800200 */
[C---:B------:R-:W-:Y:S02]  /*0260*/  ISETP.NE.OR P1, PT, R0.reuse, 0x1, !P6 ;  /* 0x000000010000780c */ /* 0x040fe40007725670 */
[----:B------:R-:W-:-:S11]  /*0270*/  ISETP.NE.OR P0, PT, R0, 0x3, !P6 ;  /* 0x000000030000780c */ /* 0x000fd60007705670 */
[----:B------:R-:W-:Y:S05]  /*0280*/  @P1 BRA `(.L_x_5) ;  /* 0x0000000000381947 */ /* 0x000fea0003800000 */
[----:B------:R-:W3:Y:S02]  /*0290*/  LDCU.64 UR8, c[0x0][0x348] ;  /* 0x00006900ff0877ac */ /* 0x000ee40008000a00 */
[----:B---3--:R-:W-:Y:S02]  /*02a0*/  UIADD3 UR14, UP3, UPT, UR8, 0x80, URZ ;  /* 0x00000080080e7890 */ /* 0x008fe4000ff7e0ff */
[----:B------:R-:W-:Y:S02]  /*02b0*/  UIADD3 UR12, UP2, UPT, UR8, 0x180, URZ ;  /* 0x00000180080c7890 */ /* 0x000fe4000ff5e0ff */
[----:B------:R-:W-:Y:S02]  /*02c0*/  UIADD3 UR10, UP1, UPT, UR8, 0x280, URZ ;  /* 0x00000280080a7890 */ /* 0x000fe4000ff3e0ff */
[----:B------:R-:W-:Y:S02]  /*02d0*/  UIADD3 UR8, UP0, UPT, UR8, 0x380, URZ ;  /* 0x0000038008087890 */ /* 0x000fe4000ff1e0ff */
[----:B------:R-:W-:-:S02]  /*02e0*/  UIADD3.X UR15, UPT, UPT, URZ, UR9, URZ, UP3, !UPT ;  /* 0x00000009ff0f7290 */ /* 0x000fc40009ffe4ff */
[----:B------:R-:W-:Y:S02]  /*02f0*/  UIADD3.X UR13, UPT, UPT, URZ, UR9, URZ, UP2, !UPT ;  /* 0x00000009ff0d7290 */ /* 0x000fe400097fe4ff */
[----:B------:R-:W-:Y:S02]  /*0300*/  UIADD3.X UR11, UPT, UPT, URZ, UR9, URZ, UP1, !UPT ;  /* 0x00000009ff0b7290 */ /* 0x000fe40008ffe4ff */
[----:B------:R-:W-:-:S03]  /*0310*/  UIADD3.X UR9, UPT, UPT, URZ, UR9, URZ, UP0, !UPT ;  /* 0x00000009ff097290 */ /* 0x000fc600087fe4ff */
[----:B------:R3:W-:Y:S02]  /*0320*/  UTMACCTL.PF [UR14] ;  /* 0x000000000e0079b9 */ /* 0x0007e40008040000 */
[----:B------:R3:W-:Y:S02]  /*0330*/  UTMACCTL.PF [UR12] ;  /* 0x000000000c0079b9 */ /* 0x0007e40008040000 */
[----:B------:R3:W-:Y:S02]  /*0340*/  UTMACCTL.PF [UR10] ;  /* 0x000000000a0079b9 */ /* 0x0007e40008040000 */
[----:B------:R3:W-:Y:S02]  /*0350*/  UTMACCTL.PF [UR8] ;  /* 0x00000000080079b9 */ /* 0x0007e40008040000 */
[----:B---3--:R-:W-:Y:S01]  /*0360*/  NOP ;  /* 0x0000000000007918 */ /* 0x008fe20000000000 */
.L_x_5:
[----:B------:R-:W-:Y:S05]  /*0370*/  BSYNC.RECONVERGENT B0 ;  /* 0x0000000000007941 */ /* 0x000fea0003800200 */
.L_x_4:
[----:B------:R-:W-:Y:S04]  /*0380*/  BSSY.RECONVERGENT B0, `(.L_x_6) ;  /* 0x000000a000007945 */ /* 0x000fe80003800200 */
[----:B------:R-:W-:Y:S05]  /*0390*/  @P0 BRA `(.L_x_7) ;  /* 0x0000000000200947 */ /* 0x000fea0003800000 */
[----:B------:R-:W3:Y:S02]  /*03a0*/  LDCU.64 UR8, c[0x0][0x348] ;  /* 0x00006900ff0877ac */ /* 0x000ee40008000a00 */
[----:B---3--:R-:W-:Y:S02]  /*03b0*/  UIADD3 UR10, UP1, UPT, UR8, 0x980, URZ ;  /* 0x00000980080a7890 */ /* 0x008fe4000ff3e0ff */
[----:B------:R-:W-:Y:S02]  /*03c0*/  UIADD3 UR8, UP0, UPT, UR8, 0xa80, URZ ;  /* 0x00000a8008087890 */ /* 0x000fe4000ff1e0ff */
[----:B------:R-:W-:Y:S02]  /*03d0*/  UIADD3.X UR11, UPT, UPT, URZ, UR9, URZ, UP1, !UPT ;  /* 0x00000009ff0b7290 */ /* 0x000fe40008ffe4ff */
[----:B------:R-:W-:-:S07]  /*03e0*/  UIADD3.X UR9, UPT, UPT, URZ, UR9, URZ, UP0, !UPT ;  /* 0x00000009ff097290 */ /* 0x000fce00087fe4ff */
[----:B------:R3:W-:Y:S02]  /*03f0*/  UTMACCTL.PF [UR10] ;  /* 0x000000000a0079b9 */ /* 0x0007e40008040000 */
[----:B------:R3:W-:Y:S02]  /*0400*/  UTMACCTL.PF [UR8] ;  /* 0x00000000080079b9 */ /* 0x0007e40008040000 */
[----:B---3--:R-:W-:Y:S01]  /*0410*/  NOP ;  /* 0x0000000000007918 */ /* 0x008fe20000000000 */
.L_x_7:
[----:B------:R-:W-:Y:S05]  /*0420*/  BSYNC.RECONVERGENT B0 ;  /* 0x0000000000007941 */ /* 0x000fea0003800200 */
.L_x_6:
[----:B------:R-:W3:Y:S01]  /*0430*/  LDCU.64 UR8, c[0x0][0xc88] ;  /* 0x00019100ff0877ac */ /* 0x000ee20008000a00 */
[----:B------:R-:W-:Y:S02]  /*0440*/  UISETP.EQ.U32.AND UP1, UPT, UR4, URZ, UPT ;  /* 0x000000ff0400728c */ /* 0x000fe4000bf22070 */
[----:B------:R-:W-:Y:S02]  /*0450*/  UPLOP3.LUT UP4, UPT, UPT, UPT, UPT, 0x80, 0x8 ;  /* 0x000000000008789c */ /* 0x000fe40003f8f070 */
[----:B---3--:R-:W-:-:S04]  /*0460*/  UISETP.NE.U32.AND UP0, UPT, UR8, URZ, UPT ;  /* 0x000000ff0800728c */ /* 0x008fc8000bf05070 */
[----:B------:R-:W-:-:S04]  /*0470*/  UISETP.NE.AND.EX UP0, UPT, UR9, URZ, UPT, UP0 ;  /* 0x000000ff0900728c */ /* 0x000fc8000bf05300 */
[----:B------:R-:W-:-:S04]  /*0480*/  UISETP.EQ.OR.EX UP2, UPT, UR5, URZ, !UP0, UP1 ;  /* 0x000000ff0500728c */ /* 0x000fc8000c742710 */
[----:B------:R-:W-:-:S05]  /*0490*/  UP2UR UR48, UPR, URZ, 0x4 ;  /* 0x00000004ff307883 */ /* 0x000fca0008000000 */
[----:B------:R-:W-:Y:S07]  /*04a0*/  BRA.U !UP2, `(.L_x_8) ;  /* 0x000000010a207547 */ /* 0x000fee000b800000 */
[----:B------:R-:W-:Y:S01]  /*04b0*/  UISETP.NE.U32.AND UP1, UPT, UR4, URZ, UPT ;  /* 0x000000ff0400728c */ /* 0x000fe2000bf25070 */
[----:B-----5:R-:W-:Y:S01]  /*04c0*/  FSETP.NEU.AND P0, PT, R49, RZ, PT ;  /* 0x000000ff3100720b */ /* 0x020fe20003f0d000 */
[----:B------:R-:W-:Y:S02]  /*04d0*/  USEL UR4, URZ, 0xffffffff, UP0 ;  /* 0xffffffffff047887 */ /* 0x000fe40008000000 */
[----:B------:R-:W-:-:S10]  /*04e0*/  UISETP.NE.AND.EX UP1, UPT, UR5, URZ, UPT, UP1 ;  /* 0x000000ff0500728c */ /* 0x000fd4000bf25310 */
[----:B------:R-:W-:Y:S01]  /*04f0*/  VOTEU.ANY UP0, P0 ;  /* 0x0000000000ff7886 */ /* 0x000fe20000000100 */
[----:B------:R-:W-:-:S04]  /*0500*/  @!UP1 USEL UR4, URZ, 0xffffffff, UP0 ;  /* 0xffffffffff049887 */ /* 0x000fc80008000000 */
[----:B------:R-:W-:-:S04]  /*0510*/  ULOP3.LUT UR4, UR4, 0x1, URZ, 0xc0, !UPT ;  /* 0x0000000104047892 */ /* 0x000fc8000f8ec0ff */
[----:B------:R-:W-:-:S11]  /*0520*/  UISETP.NE.U32.AND UP4, UPT, UR4, 0x1, UPT ;  /* 0x000000010400788c */ /* 0x000fd6000bf85070 */
.L_x_8:
[----:B-12---:R-:W1:Y:S01]  /*0530*/  SHFL.IDX PT, R2, R92, RZ, 0x1f ;  /* 0x00001fff5c027589 */ /* 0x006e6200000e0000 */
[----:B------:R-:W-:-:S04]  /*0540*/  UISETP.NE.AND UP0, UPT, UR7, 0x2, UPT ;  /* 0x000000020700788c */ /* 0x000fc8000bf05270 */
[----:B------:R-:W-:Y:S01]  /*0550*/  USEL UR15, URZ, 0x1, UP0 ;  /* 0x00000001ff0f7887 */ /* 0x000fe20008000000 */
[----:B-1----:R-:W-:-:S13]  /*0560*/  ISETP.NE.AND P0, PT, R2, RZ, PT ;  /* 0x000000ff0200720c */ /* 0x002fda0003f05270 */
[----:B------:R-:W-:Y:S05]  /*0570*/  @P0 BRA `(.L_x_9) ;  /* 0x0000000000700947 */ /* 0x000fea0003800000 */
[----:B------:R-:W1:Y:S01]  /*0580*/  S2UR UR6, SR_CgaCtaId ;  /* 0x00000000000679c3 */ /* 0x000e620000008800 */
[----:B------:R-:W-:Y:S01]  /*0590*/  UMOV UR8, 0x400 ;  /* 0x0000040000087882 */ /* 0x000fe20000000000 */
[----:B------:R-:W-:Y:S01]  /*05a0*/  UMOV UR5, 0x1 ;  /* 0x0000000100057882 */ /* 0x000fe20000000000 */
[----:B------:R-:W-:Y:S01]  /*05b0*/  UMOV UR4, 0x8 ;  /* 0x0000000800047882 */ /* 0x000fe20000000000 */
[----:B------:R-:W-:Y:S01]  /*05c0*/  ELECT P0, URZ, PT ;  /* 0x0000000000ff782f */ /* 0x000fe20003800000 */
[----:B-1----:R-:W-:Y:S02]  /*05d0*/  ULEA UR6, UR6, UR8, 0x18 ;  /* 0x0000000806067291 */ /* 0x002fe4000f8ec0ff */
[----:B------:R-:W-:-:S04]  /*05e0*/  UIADD3 UR8, UPT, UPT, -UR5, 0x100000, URZ ;  /* 0x0010000005087890 */ /* 0x000fc8000fffe1ff */
[----:B------:R-:W-:Y:S02]  /*05f0*/  USHF.L.U32 UR9, UR8, 0xb, URZ ;  /* 0x0000000b08097899 */ /* 0x000fe400080006ff */
[----:B------:R-:W-:Y:S02]  /*0600*/  USHF.L.U32 UR8, UR8, 0x1, URZ ;  /* 0x0000000108087899 */ /* 0x000fe400080006ff */
[----:B------:R-:W-:-:S04]  /*0610*/  UIADD3 UR4, UPT, UPT, -UR4, 0x100000, URZ ;  /* 0x0010000004047890 */ /* 0x000fc8000fffe1ff */
[----:B------:R-:W-:Y:S02]  /*0620*/  USHF.L.U32 UR5, UR4, 0xb, URZ ;  /* 0x0000000b04057899 */ /* 0x000fe400080006ff */
[----:B------:R-:W-:Y:S01]  /*0630*/  USHF.L.U32 UR4, UR4, 0x1, URZ ;  /* 0x0000000104047899 */ /* 0x000fe200080006ff */
[----:B------:R-:W1:Y:S03]  /*0640*/  FENCE.VIEW.ASYNC.S ;  /* 0x00000000000073c6 */ /* 0x000e660000000000 */
[----:B-1----:R1:W2:Y:S08]  /*0650*/  SYNCS.EXCH.64 URZ, [UR6], UR8 ;  /* 0x0000000806ff75b2 */ /* 0x0022b00008000100 */
[----:B------:R1:W3:Y:S01]  /*0660*/  SYNCS.EXCH.64 URZ, [UR6+0x38], UR4 ;  /* 0x0000380406ff75b2 */ /* 0x0002e20008000100 */
[----:B------:R1:W4:Y:S01]  /*0670*/  SYNCS.EXCH.64 URZ, [UR6+0x8], UR8 ;  /* 0x0000080806ff75b2 */ /* 0x0003220008000100 */
[----:B------:R1:W1:Y:S01]  /*0680*/  SYNCS.EXCH.64 URZ, [UR6+0x40], UR4 ;  /* 0x0000400406ff75b2 */ /* 0x0002620008000100 */
        /* <DEDUP_REMOVED lines=10> */
[----:B------:R-:W-:Y:S01]  /*0730*/  NOP ;  /* 0x0000000000007918 */ /* 0x000fe20000000000 */
.L_x_9:
[----:B------:R-:W2:Y:S01]  /*0740*/  SHFL.IDX PT, R2, R92, RZ, 0x1f ;  /* 0x00001fff5c027589 */ /* 0x000ea200000e0000 */
[----:B------:R-:W-:Y:S01]  /*0750*/  NOP ;  /* 0x0000000000007918 */ /* 0x000fe20000000000 */
[----:B--2---:R-:W-:-:S13]  /*0760*/  ISETP.NE.AND P0, PT, R2, 0x1, PT ;  /* 0x000000010200780c */ /* 0x004fda0003f05270 */
[----:B------:R-:W-:Y:S05]  /*0770*/  @P0 BRA `(.L_x_10) ;  /* 0x0000000000500947 */ /* 0x000fea0003800000 */
[----:B-1----:R-:W1:Y:S01]  /*0780*/  S2UR UR6, SR_CgaCtaId ;  /* 0x00000000000679c3 */ /* 0x002e620000008800 */
        /* <DEDUP_REMOVED lines=12> */
[----:B-1----:R2:W1:Y:S08]  /*0850*/  SYNCS.EXCH.64 URZ, [UR6+0x70], UR8 ;  /* 0x0000700806ff75b2 */ /* 0x0024700008000100 */
[----:B------:R2:W1:Y:S01]  /*0860*/  SYNCS.EXCH.64 URZ, [UR6+0x88], UR4 ;  /* 0x0000880406ff75b2 */ /* 0x0004620008000100 */
[----:B------:R2:W1:Y:S01]  /*0870*/  SYNCS.EXCH.64 URZ, [UR6+0x78], UR8 ;  /* 0x0000780806ff75b2 */ /* 0x0004620008000100 */
[----:B------:R2:W1:Y:S01]  /*0880*/  SYNCS.EXCH.64 URZ, [UR6+0x90], UR4 ;  /* 0x0000900406ff75b2 */ /* 0x0004620008000100 */
[----:B------:R2:W1:Y:S01]  /*0890*/  SYNCS.EXCH.64 URZ, [UR6+0x80], UR8 ;  /* 0x0000800806ff75b2 */ /* 0x0004620008000100 */
[----:B------:R2:W1:Y:S02]  /*08a0*/  SYNCS.EXCH.64 URZ, [UR6+0x98], UR4 ;  /* 0x0000980406ff75b2 */ /* 0x0004640008000100 */
[----:B--2---:R-:W-:Y:S01]  /*08b0*/  NOP ;  /* 0x0000000000007918 */ /* 0x004fe20000000000 */
.L_x_10:
[----:B------:R-:W2:Y:S01]  /*08c0*/  SHFL.IDX PT, R2, R92, RZ, 0x1f ;  /* 0x00001fff5c027589 */ /* 0x000ea200000e0000 */
[----:B------:R-:W-:Y:S01]  /*08d0*/  NOP ;  /* 0x0000000000007918 */ /* 0x000fe20000000000 */
[----:B--2---:R-:W-:-:S13]  /*08e0*/  ISETP.NE.AND P0, PT, R2, 0x3, PT ;  /* 0x000000030200780c */ /* 0x004fda0003f05270 */
[----:B------:R-:W-:Y:S05]  /*08f0*/  @P0 BRA `(.L_x_11) ;  /* 0x0000000000300947 */ /* 0x000fea0003800000 */
[----:B-1----:R-:W1:Y:S01]  /*0900*/  S2UR UR5, SR_CgaCtaId ;  /* 0x00000000000579c3 */ /* 0x002e620000008800 */
[----:B------:R-:W-:Y:S01]  /*0910*/  UMOV UR6, 0x400 ;  /* 0x0000040000067882 */ /* 0x000fe20000000000 */
[----:B------:R-:W-:Y:S01]  /*0920*/  UMOV UR4, 0x20 ;  /* 0x0000002000047882 */ /* 0x000fe20000000000 */
[----:B------:R-:W-:Y:S01]  /*0930*/  ELECT P0, URZ, PT ;  /* 0x0000000000ff782f */ /* 0x000fe20003800000 */
[----:B------:R-:W-:-:S04]  /*0940*/  UIADD3 UR8, UPT, UPT, -UR4, 0x100000, URZ ;  /* 0x0010000004087890 */ /* 0x000fc8000fffe1ff */
[----:B------:R-:W-:Y:S02]  /*0950*/  USHF.L.U32 UR9, UR8, 0xb, URZ ;  /* 0x0000000b08097899 */ /* 0x000fe400080006ff */
[----:B------:R-:W-:Y:S02]  /*0960*/  USHF.L.U32 UR8, UR8, 0x1, URZ ;  /* 0x0000000108087899 */ /* 0x000fe400080006ff */
[----:B-1----:R-:W-:Y:S01]  /*0970*/  ULEA UR5, UR5, UR6, 0x18 ;  /* 0x0000000605057291 */ /* 0x002fe2000f8ec0ff */
[----:B------:R-:W1:Y:S11]  /*0980*/  FENCE.VIEW.ASYNC.S ;  /* 0x00000000000073c6 */ /* 0x000e760000000000 */
[----:B-1----:R2:W1:Y:S01]  /*0990*/  SYNCS.EXCH.64 URZ, [UR5+0xa0], UR8 ;  /* 0x0000a00805ff75b2 */ /* 0x0024620008000100 */
[----:B------:R2:W1:Y:S02]  /*09a0*/  SYNCS.EXCH.64 URZ, [UR5+0xa8], UR8 ;  /* 0x0000a80805ff75b2 */ /* 0x0004640008000100 */
[----:B--2---:R-:W-:Y:S01]  /*09b0*/  NOP ;  /* 0x0000000000007918 */ /* 0x004fe20000000000 */
.L_x_11:
[----:B------:R-:W2:Y:S01]  /*09c0*/  SHFL.IDX PT, R2, R92, RZ, 0x1f ;  /* 0x00001fff5c027589 */ /* 0x000ea200000e0000 */
[----:B------:R-:W-:Y:S01]  /*09d0*/  NOP ;  /* 0x0000000000007918 */ /* 0x000fe20000000000 */
[----:B--2---:R-:W-:-:S13]  /*09e0*/  ISETP.NE.AND P0, PT, R2, 0x4, PT ;  /* 0x000000040200780c */ /* 0x004fda0003f05270 */
[----:B------:R-:W-:Y:S05]  /*09f0*/  @P0 BRA `(.L_x_12) ;  /* 0x00000000004c0947 */ /* 0x000fea0003800000 */
[----:B-1----:R-:W1:Y:S01]  /*0a00*/  S2UR UR5, SR_CgaCtaId ;  /* 0x00000000000579c3 */ /* 0x002e620000008800 */
[----:B------:R-:W-:Y:S01]  /*0a10*/  UMOV UR8, 0x720 ;  /* 0x0000072000087882 */ /* 0x000fe20000000000 */
[----:B------:R-:W-:Y:S01]  /*0a20*/  UMOV UR6, 0x400 ;  /* 0x0000040000067882 */ /* 0x000fe20000000000 */
[----:B------:R-:W-:Y:S01]  /*0a30*/  USEL UR8, UR8, 0x620, UP4 ;  /* 0x0000062008087887 */ /* 0x000fe2000a000000 */
[----:B------:R-:W-:Y:S01]  /*0a40*/  UMOV UR4, 0x1 ;  /* 0x0000000100047882 */ /* 0x000fe20000000000 */
[----:B------:R-:W-:Y:S01]  /*0a50*/  ELECT P0, URZ, PT ;  /* 0x0000000000ff782f */ /* 0x000fe20003800000 */
[----:B------:R-:W-:-:S04]  /*0a60*/  UIADD3 UR10, UPT, UPT, -UR4, 0x100000, URZ ;  /* 0x00100000040a7890 */ /* 0x000fc8000fffe1ff */
[----:B------:R-:W-:Y:S02]  /*0a70*/  USHF.L.U32 UR11, UR10, 0xb, URZ ;  /* 0x0000000b0a0b7899 */ /* 0x000fe400080006ff */
[----:B------:R-:W-:Y:S02]  /*0a80*/  USHF.L.U32 UR10, UR10, 0x1, URZ ;  /* 0x000000010a0a7899 */ /* 0x000fe400080006ff */
[----:B------:R-:W-:-:S04]  /*0a90*/  UIADD3 UR8, UPT, UPT, -UR8, 0x100000, URZ ;  /* 0x0010000008087890 */ /* 0x000fc8000fffe1ff */
[----:B------:R-:W-:Y:S02]  /*0aa0*/  USHF.L.U32 UR9, UR8, 0xb, URZ ;  /* 0x0000000b08097899 */ /* 0x000fe400080006ff */
[----:B------:R-:W-:Y:S02]  /*0ab0*/  USHF.L.U32 UR8, UR8, 0x1, URZ ;  /* 0x0000000108087899 */ /* 0x000fe400080006ff */
[----:B-1----:R-:W-:Y:S01]  /*0ac0*/  ULEA UR5, UR5, UR6, 0x18 ;  /* 0x0000000605057291 */ /* 0x002fe2000f8ec0ff */
[----:B------:R-:W1:Y:S11]  /*0ad0*/  FENCE.VIEW.ASYNC.S ;  /* 0x00000000000073c6 */ /* 0x000e760000000000 */
[----:B-1----:R2:W1:Y:S01]  /*0ae0*/  SYNCS.EXCH.64 URZ, [UR5+0xb0], UR10 ;  /* 0x0000b00a05ff75b2 */ /* 0x0024620008000100 */
[----:B------:R2:W1:Y:S01]  /*0af0*/  SYNCS.EXCH.64 URZ, [UR5+0xc0], UR8 ;  /* 0x0000c00805ff75b2 */ /* 0x0004620008000100 */
[----:B------:R2:W1:Y:S01]  /*0b00*/  SYNCS.EXCH.64 URZ, [UR5+0xb8], UR10 ;  /* 0x0000b80a05ff75b2 */ /* 0x0004620008000100 */
[----:B------:R2:W1:Y:S02]  /*0b10*/  SYNCS.EXCH.64 URZ, [UR5+0xc8], UR8 ;  /* 0x0000c80805ff75b2 */ /* 0x0004640008000100 */
[----:B--2---:R-:W-:Y:S01]  /*0b20*/  NOP ;  /* 0x0000000000007918 */ /* 0x004fe20000000000 */
.L_x_12:
        /* <DEDUP_REMOVED lines=20> */
[----:B------:R2:W1:Y:S02]  /*0c70*/  SYNCS.EXCH.64 URZ, [UR6+0xe8], UR4 ;  /* 0x0000e80406ff75b2 */ /* 0x0004640008000100 */
[----:B--2---:R-:W-:Y:S01]  /*0c80*/  NOP ;  /* 0x0000000000007918 */ /* 0x004fe20000000000 */
.L_x_13:
[----:B------:R-:W2:Y:S01]  /*0c90*/  SHFL.IDX PT, R2, R92, RZ, 0x1f ;  /* 0x00001fff5c027589 */ /* 0x000ea200000e0000 */
[----:B------:R-:W1:Y:S01]  /*0ca0*/  S2UR UR37, SR_CgaCtaId ;  /* 0x00000000002579c3 */ /* 0x000e620000008800 */
[----:B------:R-:W-:Y:S01]  /*0cb0*/  NOP ;  /* 0x0000000000007918 */ /* 0x000fe20000000000 */
[----:B--2---:R-:W-:-:S13]  /*0cc0*/  ISETP.NE.AND P0, PT, R2, 0x3, PT ;  /* 0x000000030200780c */ /* 0x004fda0003f05270 */
[----:B-1----:R-:W-:Y:S05]  /*0cd0*/  @P0 BRA `(.L_x_14) ;  /* 0x0000000000340947 */ /* 0x002fea0003800000 */
[----:B------:R-:W-:Y:S01]  /*0ce0*/  UMOV UR5, 0x400 ;  /* 0x0000040000057882 */ /* 0x000fe20000000000 */
[----:B------:R-:W-:Y:S01]  /*0cf0*/  UMOV UR4, 0x20 ;  /* 0x0000002000047882 */ /* 0x000fe20000000000 */
[----:B------:R-:W-:Y:S02]  /*0d00*/  ULEA UR5, UR37, UR5, 0x18 ;  /* 0x0000000525057291 */ /* 0x000fe4000f8ec0ff */
[----:B------:R-:W-:-:S04]  /*0d10*/  UIADD3 UR8, UPT, UPT, -UR4, 0x100000, URZ ;  /* 0x0010000004087890 */ /* 0x000fc8000fffe1ff */
[----:B------:R-:W-:Y:S02]  /*0d20*/  USHF.L.U32 UR9, UR8, 0xb, URZ ;  /* 0x0000000b08097899 */ /* 0x000fe400080006ff */
[----:B------:R-:W-:Y:S01]  /*0d30*/  USHF.L.U32 UR8, UR8, 0x1, URZ ;  /* 0x0000000108087899 */ /* 0x000fe200080006ff */
[----:B------:R-:W-:Y:S01]  /*0d40*/  ELECT P0, URZ, PT ;  /* 0x0000000000ff782f */ /* 0x000fe20003800000 */
[----:B------:R-:W1:Y:S10]  /*0d50*/  FENCE.VIEW.ASYNC.S ;  /* 0x00000000000073c6 */ /* 0x000e740000000000 */
[----:B-1----:R1:W2:Y:S01]  /*0d60*/  SYNCS.EXCH.64 URZ, [UR5+0xf0], UR8 ;  /* 0x0000f00805ff75b2 */ /* 0x0022a20008000100 */
[----:B------:R1:W1:Y:S01]  /*0d70*/  SYNCS.EXCH.64 URZ, [UR5+0x100], UR8 ;  /* 0x0001000805ff75b2 */ /* 0x0002620008000100 */
[----:B------:R1:W1:Y:S01]  /*0d80*/  SYNCS.EXCH.64 URZ, [UR5+0xf8], UR8 ;  /* 0x0000f80805ff75b2 */ /* 0x0002620008000100 */
[----:B------:R1:W1:Y:S01]  /*0d90*/  SYNCS.EXCH.64 URZ, [UR5+0x108], UR8 ;  /* 0x0001080805ff75b2 */ /* 0x0002620008000100 */
[----:B------:R-:W-:Y:S01]  /*0da0*/  NOP ;  /* 0x0000000000007918 */ /* 0x000fe20000000000 */
.L_x_14:
[----:B------:R-:W3:Y:S01]  /*0db0*/  LDCU UR4, c[0x0][0x36c] ;  /* 0x00006d80ff0477ac */ /* 0x000ee20008000800 */
[----:B------:R-:W-:Y:S01]  /*0dc0*/  ISETP.NE.OR P6, PT, R0, 0x2, !P6 ;  /* 0x000000020000780c */ /* 0x000fe200077c5670 */
[----:B------:R-:W-:Y:S01]  /*0dd0*/  NOP ;  /* 0x0000000000007918 */ /* 0x000fe20000000000 */
[----:B------:R-:W-:Y:S01]  /*0de0*/  LOP3.LUT R10, R93, 0x1f, RZ, 0xc0, !PT ;  /* 0x0000001f5d0a7812 */ /* 0x000fe200078ec0ff */
[----:B------:R-:W-:Y:S02]  /*0df0*/  UISETP.NE.AND UP3, UPT, UR7, URZ, UPT ;  /* 0x000000ff0700728c */ /* 0x000fe4000bf65270 */
[----:B---3--:R-:W-:-:S09]  /*0e00*/  UISETP.EQ.U32.AND UP0, UPT, UR4, 0x1, UPT ;  /* 0x000000010400788c */ /* 0x008fd2000bf02070 */
[----:B------:R-:W-:Y:S05]  /*0e10*/  BRA.U !UP0, `(.L_x_15) ;  /* 0x0000000108087547 */ /* 0x000fea000b800000 */
[----:B-12-4-:R-:W-:Y:S01]  /*0e20*/  UCGABAR_ARV ;  /* 0x00000000000079c7 */ /* 0x016fe20008000000 */
[----:B------:R-:W-:Y:S05]  /*0e30*/  BRA `(.L_x_16) ;  /* 0x0000000000047947 */ /* 0x000fea0003800000 */
.L_x_15:
[----:B-12-4-:R-:W-:Y:S01]  /*0e40*/  NOP ;  /* 0x0000000000007918 */ /* 0x016fe20000000000 */
.L_x_16:
[----:B------:R-:W1:Y:S01]  /*0e50*/  S2UR UR20, SR_CTAID.X ;  /* 0x00000000001479c3 */ /* 0x000e620000002500 */
[----:B------:R-:W-:-:S05]  /*0e60*/  CS2R.32 R87, SR_CgaSize ;  /* 0x0000000000577805 */ /* 0x000fca0000008a00 */
[----:B------:R-:W-:-:S05]  /*0e70*/  IMAD R87, R87, -0xa0, RZ ;  /* 0xffffff6057577824 */ /* 0x000fca00078e02ff */
[----:B------:R-:W-:-:S14]  /*0e80*/  R2UR UR5, R87 ;  /* 0x00000000570572ca */ /* 0x000fdc00000e0000 */
[----:B------:R-:W2:Y:S01]  /*0e90*/  LDCU UR5, c[0x0][UR5+0x2b0] ;  /* 0x00005600050577ac */ /* 0x000ea20008000800 */
[----:B------:R-:W-:Y:S02]  /*0ea0*/  PRMT R9, RZ, 0x7610, R9 ;  /* 0x00007610ff097816 */ /* 0x000fe40000000009 */
[----:B------:R-:W-:-:S05]  /*0eb0*/  CS2R.32 R87, SR_CgaSize ;  /* 0x0000000000577805 */ /* 0x000fca0000008a00 */
[----:B------:R-:W-:-:S05]  /*0ec0*/  IMAD R87, R87, -0xa0, RZ ;  /* 0xffffff6057577824 */ /* 0x000fca00078e02ff */
[----:B------:R-:W-:-:S14]  /*0ed0*/  R2UR UR4, R87 ;  /* 0x00000000570472ca */ /* 0x000fdc00000e0000 */
[----:B------:R-:W3:Y:S01]  /*0ee0*/  LDCU UR4, c[0x0][UR4+0x2b4] ;  /* 0x00005680040477ac */ /* 0x000ee20008000800 */
[----:B------:R-:W4:Y:S01]  /*0ef0*/  S2UR UR9, SR_CTAID.Y ;  /* 0x00000000000979c3 */ /* 0x000f220000002600 */
[----:B------:R-:W2:Y:S01]  /*0f00*/  LDCU UR8, c[0x0][0xf30] ;  /* 0x0001e600ff0877ac */ /* 0x000ea20008000800 */
[----:B------:R-:W-:Y:S02]  /*0f10*/  USHF.L.U32 UR18, UR37, 0x6, URZ ;  /* 0x0000000625127899 */ /* 0x000fe400080006ff */
[----:B------:R-:W-:-:S04]  /*0f20*/  ULOP3.LUT UR6, UR37, 0x7, URZ, 0xc0, !UPT ;  /* 0x0000000725067892 */ /* 0x000fc8000f8ec0ff */
[----:B------:R-:W3:Y:S01]  /*0f30*/  LDC R11, c[0x0][0xf24] ;  /* 0x0003c900ff0b7b82 */ /* 0x000ee20000000800 */
[----:B------:R-:W-:Y:S02]  /*0f40*/  UISETP.NE.AND UP1, UPT, UR7, 0x2, UPT ;  /* 0x000000020700788c */ /* 0x000fe4000bf25270 */
[----:B------:R-:W-:Y:S01]  /*0f50*/  ULOP3.LUT UR18, UR18, 0xc0, URZ, 0xc0, !UPT ;  /* 0x000000c012127892 */ /* 0x000fe2000f8ec0ff */
[----:B-1----:R-:W-:Y:S02]  /*0f60*/  I2FP.F32.U32 R87, UR20 ;  /* 0x0000001400577c45 */ /* 0x002fe40008201000 */
[----:B------:R-:W-:-:S05]  /*0f70*/  CS2R.32 R2, SR_CgaSize ;  /* 0x0000000000027805 */ /* 0x000fca0000008a00 */
[----:B------:R-:W-:-:S06]  /*0f80*/  IMAD R2, R2, -0xa0, RZ ;  /* 0xffffff6002027824 */ /* 0x000fcc00078e02ff */
[----:B------:R-:W1:Y:S01]  /*0f90*/  LDC R2, c[0x0][R2+0x2a0] ;  /* 0x0000a80002027b82 */ /* 0x000e620000000800 */
[----:B--2---:R-:W-:Y:S01]  /*0fa0*/  UISETP.NE.AND UP2, UPT, UR8, 0x1, UPT ;  /* 0x000000010800788c */ /* 0x004fe2000bf45270 */
[----:B------:R-:W-:Y:S01]  /*0fb0*/  FMUL R87, R87, UR5 ;  /* 0x0000000557577c20 */ /* 0x000fe20008400000 */
[----:B------:R-:W-:Y:S01]  /*0fc0*/  USHF.L.U32 UR5, UR37, 0xb, URZ ;  /* 0x0000000b25057899 */ /* 0x000fe200080006ff */
[----:B----4-:R-:W-:Y:S02]  /*0fd0*/  I2FP.F32.U32 R86, UR9 ;  /* 0x0000000900567c45 */ /* 0x010fe40008201000 */
[----:B------:R-:W-:-:S05]  /*0fe0*/  CS2R.32 R0, SR_CgaSize ;  /* 0x0000000000007805 */ /* 0x000fca0000008a00 */
[----:B------:R-:W-:-:S06]  /*0ff0*/  IMAD R0, R0, -0xa0, RZ ;  /* 0xffffff6000007824 */ /* 0x000fcc00078e02ff */
[----:B------:R-:W2:Y:S01]  /*1000*/  LDC R0, c[0x0][R0+0x2a4] ;  /* 0x0000a90000007b82 */ /* 0x000ea20000000800 */
[----:B------:R-:W-:Y:S01]  /*1010*/  MOV R24, UR9 ;  /* 0x0000000900187c02 */ /* 0x000fe20008000f00 */
[----:B------:R-:W4:Y:S01]  /*1020*/  F2I.U32.TRUNC.NTZ R87, R87 ;  /* 0x0000005700577305 */ /* 0x000f22000020f000 */
[----:B------:R-:W-:Y:S01]  /*1030*/  ULOP3.LUT UR5, UR5, 0x3800, URZ, 0xc0, !UPT ;  /* 0x0000380005057892 */ /* 0x000fe2000f8ec0ff */
[----:B---3--:R-:W-:Y:S01]  /*1040*/  FMUL R86, R86, UR4 ;  /* 0x0000000456567c20 */ /* 0x008fe20008400000 */
[----:B------:R-:W-:Y:S01]  /*1050*/  USHF.L.U32 UR4, UR37, 0x7, URZ ;  /* 0x0000000725047899 */ /* 0x000fe200080006ff */
[----:B------:R-:W-:Y:S02]  /*1060*/  ISETP.GE.AND P0, PT, R11, 0x1, PT ;  /* 0x000000010b00780c */ /* 0x000fe40003f06270 */
[----:B------:R-:W3:Y:S01]  /*1070*/  LDC R40, c[0x0][0xf24] ;  /* 0x0003c900ff287b82 */ /* 0x000ee20000000800 */
[----:B------:R-:W-:Y:S01]  /*1080*/  ULOP3.LUT UR4, UR4, 0x380, URZ, 0xc0, !UPT ;  /* 0x0000038004047892 */ /* 0x000fe2000f8ec0ff */
[----:B------:R-:W1:Y:S06]  /*1090*/  F2I.U32.TRUNC.NTZ R86, R86 ;  /* 0x0000005600567305 */ /* 0x000e6c000020f000 */
[----:B------:R-:W2:Y:S01]  /*10a0*/  S2UR UR36, SR_CTAID.Z ;  /* 0x00000000002479c3 */ /* 0x000ea20000002700 */
[----:B----4-:R-:W-:-:S05]  /*10b0*/  IADD3 R87, PT, PT, -R87, RZ, RZ ;  /* 0x000000ff57577210 */ /* 0x010fca0007ffe1ff */
[----:B-1----:R-:W-:Y:S01]  /*10c0*/  IMAD R87, R2, R87, UR20 ;  /* 0x0000001402577e24 */ /* 0x002fe2000f8e0257 */
[----:B------:R-:W-:-:S05]  /*10d0*/  IADD3 R86, PT, PT, -R86, RZ, RZ ;  /* 0x000000ff56567210 */ /* 0x000fca0007ffe1ff */
[----:B--2---:R-:W-:Y:S01]  /*10e0*/  IMAD R86, R0, R86, UR9 ;  /* 0x0000000900567e24 */ /* 0x004fe2000f8e0256 */
[----:B------:R-:W-:Y:S06]  /*10f0*/  BRA.U UP3, `(.L_x_17) ;  /* 0x0000000103787547 */ /* 0x000fec000b800000 */
[C---:B------:R-:W-:Y:S02]  /*1100*/  ISETP.NE.AND P3, PT, R86.reuse, 0x2, PT ;  /* 0x000000025600780c */ /* 0x040fe40003f65270 */
[C---:B------:R-:W-:Y:S02]  /*1110*/  ISETP.NE.AND P1, PT, R86.reuse, RZ, PT ;  /* 0x000000ff5600720c */ /* 0x040fe40003f25270 */
[----:B------:R-:W-:Y:S02]  /*1120*/  ISETP.NE.AND P4, PT, R86, 0x1, PT ;  /* 0x000000015600780c */ /* 0x000fe40003f85270 */
[----:B------:R-:W-:Y:S02]  /*1130*/  SEL R5, RZ, 0x4, P3 ;  /* 0x00000004ff057807 */ /* 0x000fe40001800000 */
[C---:B------:R-:W-:Y:S02]  /*1140*/  ISETP.EQ.OR P3, PT, R87.reuse, RZ, !P1 ;  /* 0x000000ff5700720c */ /* 0x040fe40004f62670 */
[----:B------:R-:W-:-:S02]  /*1150*/  ISETP.NE.AND P5, PT, R87, RZ, PT ;  /* 0x000000ff5700720c */ /* 0x000fc40003fa5270 */
[C---:B------:R-:W-:Y:S02]  /*1160*/  ISETP.NE.AND P2, PT, R86.reuse, 0x3, PT ;  /* 0x000000035600780c */ /* 0x040fe40003f45270 */
[----:B------:R-:W-:Y:S02]  /*1170*/  SEL R0, RZ, 0x2, P4 ;  /* 0x00000002ff007807 */ /* 0x000fe40002000000 */
[----:B------:R-:W-:Y:S02]  /*1180*/  ISETP.NE.AND P1, PT, R86, 0x4, PT ;  /* 0x000000045600780c */ /* 0x000fe40003f25270 */
[----:B------:R-:W-:Y:S02]  /*1190*/  SEL R0, R0, 0x2, P5 ;  /* 0x0000000200007807 */ /* 0x000fe40002800000 */
[----:B------:R-:W-:Y:S02]  /*11a0*/  SEL R5, R5, 0x4, P5 ;  /* 0x0000000405057807 */ /* 0x000fe40002800000 */
[----:B------:R-:W-:-:S02]  /*11b0*/  SEL R2, RZ, 0x1, !P3 ;  /* 0x00000001ff027807 */ /* 0x000fc40005800000 */
[----:B------:R-:W-:Y:S02]  /*11c0*/  SEL R4, RZ, 0x8, P2 ;  /* 0x00000008ff047807 */ /* 0x000fe40001000000 */
[----:B------:R-:W-:Y:S02]  /*11d0*/  SEL R3, RZ, 0x10, P1 ;  /* 0x00000010ff037807 */ /* 0x000fe40000800000 */
[C---:B------:R-:W-:Y:S02]  /*11e0*/  ISETP.NE.AND P3, PT, R86.reuse, 0x5, PT ;  /* 0x000000055600780c */ /* 0x040fe40003f65270 */
[----:B------:R-:W-:Y:S02]  /*11f0*/  ISETP.NE.AND P2, PT, R86, 0x6, PT ;  /* 0x000000065600780c */ /* 0x000fe40003f45270 */
[----:B------:R-:W-:Y:S02]  /*1200*/  IADD3 R5, PT, PT, R5, R0, R2 ;  /* 0x0000000005057210 */ /* 0x000fe40007ffe002 */
[----:B------:R-:W-:-:S02]  /*1210*/  SEL R4, R4, 0x8, P5 ;  /* 0x0000000804047807 */ /* 0x000fc40002800000 */
[----:B------:R-:W-:Y:S02]  /*1220*/  SEL R3, R3, 0x10, P5 ;  /* 0x0000001003037807 */ /* 0x000fe40002800000 */
[----:B------:R-:W-:Y:S02]  /*1230*/  ISETP.NE.AND P1, PT, R86, 0x7, PT ;  /* 0x000000075600780c */ /* 0x000fe40003f25270 */
[----:B------:R-:W-:Y:S02]  /*1240*/  SEL R2, RZ, 0x20, P3 ;  /* 0x00000020ff027807 */ /* 0x000fe40001800000 */
[----:B------:R-:W-:Y:S02]  /*1250*/  SEL R0, RZ, 0x40, P2 ;  /* 0x00000040ff007807 */ /* 0x000fe40001000000 */
[----:B------:R-:W-:Y:S02]  /*1260*/  IADD3 R4, PT, PT, R3, R4, R5 ;  /* 0x0000000403047210 */ /* 0x000fe40007ffe005 */
[----:B------:R-:W-:-:S02]  /*1270*/  SEL R3, RZ, 0x80, P1 ;  /* 0x00000080ff037807 */ /* 0x000fc40000800000 */
[----:B------:R-:W-:Y:S02]  /*1280*/  SEL R2, R2, 0x20, P5 ;  /* 0x0000002002027807 */ /* 0x000fe40002800000 */
[----:B------:R-:W-:Y:S02]  /*1290*/  SEL R0, R0, 0x40, P5 ;  /* 0x0000004000007807 */ /* 0x000fe40002800000 */
[----:B------:R-:W-:Y:S02]  /*12a0*/  SEL R3, R3, 0x80, P5 ;  /* 0x0000008003037807 */ /* 0x000fe40002800000 */
[----:B------:R-:W-:-:S05]  /*12b0*/  IADD3 R0, PT, PT, R0, R2, R4 ;  /* 0x0000000200007210 */ /* 0x000fca0007ffe004 */
[----:B------:R-:W-:-:S05]  /*12c0*/  IMAD.IADD R0, R0, 0x1, R3 ;  /* 0x0000000100007824 */ /* 0x000fca00078e0203 */
[----:B------:R-:W-:Y:S02]  /*12d0*/  PRMT R9, R0, 0x7610, R9 ;  /* 0x0000761000097816 */ /* 0x000fe40000000009 */
.L_x_17:
[----:B------:R-:W-:Y:S05]  /*12e0*/  @!P0 BRA `(.L_x_18) ;  /* 0x0000000000c08947 */ /* 0x000fea0003800000 */
[----:B------:R-:W1:Y:S01]  /*12f0*/  LDC.64 R4, c[0x0][0xf18] ;  /* 0x0003c600ff047b82 */ /* 0x000e620000000a00 */
[----:B------:R-:W-:-:S07]  /*1300*/  ISETP.NE.AND P0, PT, R11, 0x1, PT ;  /* 0x000000010b00780c */ /* 0x000fce0003f05270 */
[----:B------:R-:W2:Y:S08]  /*1310*/  LDC R8, c[0x0][0xf0c] ;  /* 0x0003c300ff087b82 */ /* 0x000eb00000000800 */
[----:B------:R-:W4:Y:S08]  /*1320*/  LDC R13, c[0x0][0x370] ;  /* 0x0000dc00ff0d7b82 */ /* 0x000f300000000800 */
[----:B------:R-:W3:Y:S01]  /*1330*/  LDC R12, c[0x0][0x374] ;  /* 0x0000dd00ff0c7b82 */ /* 0x000ee20000000800 */
[----:B-1----:R-:W-:-:S07]  /*1340*/  ISETP.NE.AND P1, PT, R4, 0x1, PT ;  /* 0x000000010400780c */ /* 0x002fce0003f25270 */
[----:B------:R-:W4:Y:S01]  /*1350*/  LDC.64 R6, c[0x0][0xf10] ;  /* 0x0003c400ff067b82 */ /* 0x000f220000000a00 */
[----:B--2---:R-:W-:-:S07]  /*1360*/  ISETP.NE.AND P2, PT, R8, 0x1, PT ;  /* 0x000000010800780c */ /* 0x004fce0003f45270 */
[----:B------:R-:W1:Y:S08]  /*1370*/  LDC R0, c[0x0][0xf20] ;  /* 0x0003c800ff007b82 */ /* 0x000e700000000800 */
[----:B------:R-:W2:Y:S01]  /*1380*/  LDC.64 R2, c[0x0][0xf28] ;  /* 0x0003ca00ff027b82 */ /* 0x000ea20000000a00 */
[----:B---3--:R-:W-:-:S04]  /*1390*/  IMAD.HI.U32 R14, R12, R5, RZ ;  /* 0x000000050c0e7227 */ /* 0x008fc800078e00ff */
[----:B----4-:R-:W-:-:S04]  /*13a0*/  IMAD.HI.U32 R15, R13, R6, RZ ;  /* 0x000000060d0f7227 */ /* 0x010fc800078e00ff */
[----:B------:R-:W-:Y:S01]  /*13b0*/  IMAD.HI.U32 R6, R6, UR20, RZ ;  /* 0x0000001406067c27 */ /* 0x000fe2000f8e00ff */
[----:B------:R-:W-:Y:S02]  /*13c0*/  @P2 SHF.R.U32.HI R13, RZ, R7, R15 ;  /* 0x00000007ff0d2219 */ /* 0x000fe4000001160f */
[----:B-1----:R-:W-:Y:S01]  /*13d0*/  @P1 SHF.R.U32.HI R12, RZ, R0, R14 ;  /* 0x00000000ff0c1219 */ /* 0x002fe2000001160e */
[----:B------:R-:W-:Y:S01]  /*13e0*/  IMAD.HI.U32 R15, R24, R5, RZ ;  /* 0x00000005180f7227 */ /* 0x000fe200078e00ff */
[----:B------:R-:W-:-:S04]  /*13f0*/  SHF.R.U32.HI R6, RZ, R7, R6 ;  /* 0x00000007ff067219 */ /* 0x000fc80000011606 */
[----:B------:R-:W-:Y:S01]  /*1400*/  SHF.R.U32.HI R15, RZ, R0, R15 ;  /* 0x00000000ff0f7219 */ /* 0x000fe2000001160f */
[----:B------:R-:W-:Y:S02]  /*1410*/  IMAD.U32 R0, RZ, RZ, UR20 ;  /* 0x00000014ff007e24 */ /* 0x000fe4000f8e00ff */
[----:B--2---:R-:W-:Y:S01]  /*1420*/  IMAD.HI.U32 R14, R12, R2, RZ ;  /* 0x000000020c0e7227 */ /* 0x004fe200078e00ff */
[----:B------:R-:W-:Y:S02]  /*1430*/  SEL R15, R24, R15, !P1 ;  /* 0x0000000f180f7207 */ /* 0x000fe40004800000 */
[----:B------:R-:W-:Y:S01]  /*1440*/  SEL R0, R0, R6, !P2 ;  /* 0x0000000600007207 */ /* 0x000fe20005000000 */
[----:B------:R-:W-:Y:S01]  /*1450*/  IMAD.HI.U32 R5, R13, R2, RZ ;  /* 0x000000020d057227 */ /* 0x000fe200078e00ff */
[----:B------:R-:W-:-:S04]  /*1460*/  @P0 SHF.R.U32.HI R12, RZ, R3, R14 ;  /* 0x00000003ff0c0219 */ /* 0x000fc8000001160e */
[----:B------:R-:W-:Y:S01]  /*1470*/  @P0 SHF.R.U32.HI R13, RZ, R3, R5 ;  /* 0x00000003ff0d0219 */ /* 0x000fe20000011605 */
[----:B------:R-:W-:-:S04]  /*1480*/  IMAD R12, R12, R11, RZ ;  /* 0x0000000b0c0c7224 */ /* 0x000fc800078e02ff */
[----:B------:R-:W-:Y:S01]  /*1490*/  IMAD R5, R13, R11, RZ ;  /* 0x0000000b0d057224 */ /* 0x000fe200078e02ff */
[----:B------:R-:W-:-:S04]  /*14a0*/  ISETP.GE.AND P1, PT, R15, R12, PT ;  /* 0x0000000c0f00720c */ /* 0x000fc80003f26270 */
[----:B------:R-:W-:Y:S01]  /*14b0*/  ISETP.GE.OR P1, PT, R0, R5, P1 ;  /* 0x000000050000720c */ /* 0x000fe20000f26670 */
[----:B------:R-:W-:-:S05]  /*14c0*/  IMAD.HI.U32 R5, R15, R2, RZ ;  /* 0x000000020f057227 */ /* 0x000fca00078e00ff */
[----:B------:R-:W-:-:S04]  /*14d0*/  SHF.R.U32.HI R5, RZ, R3, R5 ;  /* 0x00000003ff057219 */ /* 0x000fc80000011605 */
[----:B------:R-:W-:-:S03]  /*14e0*/  SEL R5, R15, R5, !P0 ;  /* 0x000000050f057207 */ /* 0x000fc60004000000 */
[----:B------:R-:W-:-:S04]  /*14f0*/  @!P1 IMAD.HI.U32 R6, R0, R2, RZ ;  /* 0x0000000200069227 */ /* 0x000fc800078e00ff */
[----:B------:R-:W-:Y:S01]  /*1500*/  IMAD.MOV R2, RZ, RZ, -R5 ;  /* 0x000000ffff027224 */ /* 0x000fe200078e0a05 */
[----:B------:R-:W-:-:S03]  /*1510*/  @!P1 SHF.R.U32.HI R3, RZ, R3, R6 ;  /* 0x00000003ff039219 */ /* 0x000fc60000011606 */
[----:B------:R-:W-:Y:S01]  /*1520*/  IMAD R2, R11, R2, R15 ;  /* 0x000000020b027224 */ /* 0x000fe200078e020f */
[----:B------:R-:W-:-:S04]  /*1530*/  @!P1 SEL R3, R0, R3, !P0 ;  /* 0x0000000300039207 */ /* 0x000fc80004000000 */
[----:B------:R-:W-:Y:S01]  /*1540*/  @!P1 IADD3 R5, PT, PT, R5, -R3, RZ ;  /* 0x8000000305059210 */ /* 0x000fe20007ffe0ff */
[----:B------:R-:W-:Y:S01]  /*1550*/  @!P1 IMAD R13, R2, R13, R3 ;  /* 0x0000000d020d9224 */ /* 0x000fe200078e0203 */
[----:B------:R-:W-:Y:S01]  /*1560*/  IADD3 R2, PT, PT, -R15, RZ, RZ ;  /* 0x000000ff0f027210 */ /* 0x000fe20007ffe1ff */
[--C-:B------:R-:W-:Y:S02]  /*1570*/  IMAD.MOV R3, RZ, RZ, -R0.reuse ;  /* 0x000000ffff037224 */ /* 0x100fe400078e0a00 */
[----:B------:R-:W-:Y:S01]  /*1580*/  @!P1 IMAD R15, R5, R11, R0 ;  /* 0x0000000b050f9224 */ /* 0x000fe200078e0200 */
[----:B------:R-:W-:Y:S01]  /*1590*/  @!P1 MOV R0, R13 ;  /* 0x0000000d00009202 */ /* 0x000fe20000000f00 */
[----:B------:R-:W-:Y:S02]  /*15a0*/  IMAD R3, R8, R3, UR20 ;  /* 0x0000001408037e24 */ /* 0x000fe4000f8e0203 */
[----:B------:R-:W-:Y:S02]  /*15b0*/  IMAD R2, R4, R2, R24 ;  /* 0x0000000204027224 */ /* 0x000fe400078e0218 */
[----:B------:R-:W-:-:S02]  /*15c0*/  IMAD R3, R0, R8, R3 ;  /* 0x0000000800037224 */ /* 0x000fc400078e0203 */
[----:B------:R-:W-:-:S03]  /*15d0*/  IMAD R24, R15, R4, R2 ;  /* 0x000000040f187224 */ /* 0x000fc600078e0202 */
[----:B------:R-:W-:-:S15]  /*15e0*/  R2UR UR20, R3 ;  /* 0x00000000031472ca */ /* 0x000fde00000e0000 */
.L_x_18:
[----:B------:R-:W-:Y:S05]  /*15f0*/  BRA.U UP2, `(.L_x_19) ;  /* 0x0000000102487547 */ /* 0x000fea000b800000 */
[----:B------:R-:W1:Y:S08]  /*1600*/  LDC.64 R2, c[0x0][0xf18] ;  /* 0x0003c600ff027b82 */ /* 0x000e700000000a00 */
[----:B------:R-:W2:Y:S08]  /*1610*/  LDC.64 R4, c[0x0][0xf10] ;  /* 0x0003c400ff047b82 */ /* 0x000eb00000000a00 */
[----:B------:R-:W4:Y:S08]  /*1620*/  LDC R0, c[0x0][0xf20] ;  /* 0x0003c800ff007b82 */ /* 0x000f300000000800 */
[----:B------:R-:W3:Y:S01]  /*1630*/  LDC R6, c[0x0][0xf0c] ;  /* 0x0003c300ff067b82 */ /* 0x000ee20000000800 */
[----:B-1----:R-:W-:Y:S01]  /*1640*/  IMAD.HI.U32 R3, R24, R3, RZ ;  /* 0x0000000318037227 */ /* 0x002fe200078e00ff */
[----:B------:R-:W-:-:S03]  /*1650*/  ISETP.NE.AND P0, PT, R2, 0x1, PT ;  /* 0x000000010200780c */ /* 0x000fc60003f05270 */
[----:B--2---:R-:W-:-:S05]  /*1660*/  IMAD.HI.U32 R4, R4, UR20, RZ ;  /* 0x0000001404047c27 */ /* 0x004fca000f8e00ff */
[----:B------:R-:W-:Y:S02]  /*1670*/  SHF.R.U32.HI R4, RZ, R5, R4 ;  /* 0x00000005ff047219 */ /* 0x000fe40000011604 */
[----:B----4-:R-:W-:Y:S01]  /*1680*/  SHF.R.U32.HI R3, RZ, R0, R3 ;  /* 0x00000000ff037219 */ /* 0x010fe20000011603 */
[----:B------:R-:W-:-:S03]  /*1690*/  IMAD.U32 R0, RZ, RZ, UR20 ;  /* 0x00000014ff007e24 */ /* 0x000fc6000f8e00ff */
[----:B------:R-:W-:Y:S02]  /*16a0*/  SEL R3, R24, R3, !P0 ;  /* 0x0000000318037207 */ /* 0x000fe40004000000 */
[----:B---3--:R-:W-:-:S04]  /*16b0*/  ISETP.NE.AND P1, PT, R6, 0x1, PT ;  /* 0x000000010600780c */ /* 0x008fc80003f25270 */
[----:B------:R-:W-:-:S05]  /*16c0*/  SEL R0, R0, R4, !P1 ;  /* 0x0000000400007207 */ /* 0x000fca0004800000 */
[----:B------:R-:W-:Y:S02]  /*16d0*/  IMAD.IADD R4, R3, 0x1, -R0 ;  /* 0x0000000103047824 */ /* 0x000fe400078e0a00 */
[----:B------:R-:W-:Y:S02]  /*16e0*/  IMAD.IADD R0, R0, 0x1, -R3 ;  /* 0x0000000100007824 */ /* 0x000fe400078e0a03 */
[----:B------:R-:W-:Y:S02]  /*16f0*/  IMAD R4, R4, R6, UR20 ;  /* 0x0000001404047e24 */ /* 0x000fe4000f8e0206 */
[----:B------:R-:W-:-:S03]  /*1700*/  IMAD R24, R0, R2, R24 ;  /* 0x0000000200187224 */ /* 0x000fc600078e0218 */
[----:B------:R-:W-:-:S15]  /*1710*/  R2UR UR20, R4 ;  /* 0x00000000041472ca */ /* 0x000fde00000e0000 */
.L_x_19:
[----:B------:R-:W-:Y:S05]  /*1720*/  BRA.U !UP0, `(.L_x_20) ;  /* 0x00000001080c7547 */ /* 0x000fea000b800000 */
[----:B------:R-:W-:Y:S01]  /*1730*/  UCGABAR_WAIT ;  /* 0x0000000000007dc7 */ /* 0x000fe20008000000 */
[----:B------:R-:W-:Y:S01]  /*1740*/  CCTL.IVALL ;  /* 0x00000000ff00798f */ /* 0x000fe20002000000 */
[----:B------:R-:W-:Y:S05]  /*1750*/  BRA `(.L_x_21) ;  /* 0x0000000000047947 */ /* 0x000fea0003800000 */
.L_x_20:
[----:B------:R-:W-:Y:S06]  /*1760*/  BAR.SYNC.DEFER_BLOCKING 0x0 ;  /* 0x0000000000007b1d */ /* 0x000fec0000010000 */
.L_x_21:
[----:B------:R-:W-:Y:S05]  /*1770*/  BRA.U UP1, `(.L_x_22) ;  /* 0x0000001501b07547 */ /* 0x000fea000b800000 */
[----:B------:R-:W1:Y:S01]  /*1780*/  LDCU UR29, c[0x0][0x38c] ;  /* 0x00007180ff1d77ac */ /* 0x000e620008000800 */
[----:B------:R-:W2:Y:S01]  /*1790*/  LDC R8, c[0x0][0x370] ;  /* 0x0000dc00ff087b82 */ /* 0x000ea20000000800 */
[----:B------:R-:W-:Y:S01]  /*17a0*/  PLOP3.LUT P1, PT, PT, PT, UP4, 0x80, 0x8 ;  /* 0x000000000008781c */ /* 0x000fe20003f2f048 */
[----:B------:R-:W-:Y:S01]  /*17b0*/  IMAD.MOV.U32 R15, RZ, RZ, 0x1 ;  /* 0x00000001ff0f7424 */ /* 0x000fe200078e00ff */
[----:B------:R-:W-:Y:S01]  /*17c0*/  ISETP.EQ.OR P4, PT, R10, RZ, P6 ;  /* 0x000000ff0a00720c */ /* 0x000fe20003782670 */
[----:B------:R-:W-:Y:S01]  /*17d0*/  IMAD.MOV.U32 R14, RZ, RZ, RZ ;  /* 0x000000ffff0e7224 */ /* 0x000fe200078e00ff */
[----:B------:R-:W-:Y:S02]  /*17e0*/  PLOP3.LUT P1, PT, P1, PT, PT, 0x8, 0x80 ;  /* 0x000000000080781c */ /* 0x000fe40000f2e170 */
[----:B------:R-:W-:Y:S01]  /*17f0*/  CS2R R12, SRZ ;  /* 0x00000000000c7805 */ /* 0x000fe2000001ff00 */
[----:B------:R-:W-:Y:S01]  /*1800*/  IMAD.MOV.U32 R11, RZ, RZ, 0x1 ;  /* 0x00000001ff0b7424 */ /* 0x000fe200078e00ff */
[----:B------:R-:W4:Y:S01]  /*1810*/  LDC R0, c[0x0][0x374] ;  /* 0x0000dd00ff007b82 */ /* 0x000f220000000800 */
[----:B------:R-:W2:Y:S01]  /*1820*/  LDCU.64 UR38, c[0x0][0x348] ;  /* 0x00006900ff2677ac */ /* 0x000ea20008000a00 */
[----:B------:R-:W-:Y:S01]  /*1830*/  UMOV UR22, URZ ;  /* 0x000000ff00167c82 */ /* 0x000fe20008000000 */
[----:B-1----:R-:W-:-:S04]  /*1840*/  UIADD3 UR8, UPT, UPT, UR29, 0xff, URZ ;  /* 0x000000ff1d087890 */ /* 0x002fc8000fffe0ff */
[----:B------:R-:W-:-:S04]  /*1850*/  USHF.R.S32.HI UR31, URZ, 0x1f, UR8 ;  /* 0x0000001fff1f7899 */ /* 0x000fc80008011408 */
[----:B------:R-:W-:Y:S02]  /*1860*/  ULEA.HI UR31, UR31, UR8, URZ, 0x8 ;  /* 0x000000081f1f7291 */ /* 0x000fe4000f8f40ff */
[----:B------:R-:W-:Y:S02]  /*1870*/  UIADD3 UR8, UPT, UPT, UR29, -0x1, URZ ;  /* 0xffffffff1d087890 */ /* 0x000fe4000fffe0ff */
[----:B------:R-:W-:Y:S02]  /*1880*/  USHF.R.S32.HI UR31, URZ, 0x8, UR31 ;  /* 0x00000008ff1f7899 */ /* 0x000fe4000801141f */
[----:B------:R-:W-:Y:S02]  /*1890*/  UISETP.GE.U32.AND UP1, UPT, UR8, -0x1ff, UPT ;  /* 0xfffffe010800788c */ /* 0x000fe4000bf26070 */
[----:B------:R-:W-:Y:S02]  /*18a0*/  UISETP.LT.U32.AND UP0, UPT, UR31, 0x7, UPT ;  /* 0x000000071f00788c */ /* 0x000fe4000bf01070 */
[----:B------:R-:W-:-:S02]  /*18b0*/  UIADD3 UR29, UPT, UPT, UR29, 0x1fe, URZ ;  /* 0x000001fe1d1d7890 */ /* 0x000fc4000fffe0ff */
[----:B------:R-:W-:Y:S02]  /*18c0*/  USEL UR30, UR31, 0x7, UP0 ;  /* 0x000000071f1e7887 */ /* 0x000fe40008000000 */
[----:B------:R-:W-:Y:S02]  /*18d0*/  UISETP.NE.AND UP0, UPT, UR7, URZ, UPT ;  /* 0x000000ff0700728c */ /* 0x000fe4000bf05270 */
[----:B------:R-:W-:Y:S02]  /*18e0*/  UIADD3 UR14, UPT, UPT, UR30, -0x1, URZ ;  /* 0xffffffff1e0e7890 */ /* 0x000fe4000fffe0ff */
[----:B------:R-:W-:Y:S02]  /*18f0*/  @UP1 UIADD3 UR14, UPT, UPT, UR30, URZ, URZ ;  /* 0x000000ff1e0e1290 */ /* 0x000fe4000fffe0ff */
[----:B------:R-:W-:Y:S02]  /*1900*/  USEL UR15, UR15, 0x2, UP0 ;  /* 0x000000020f0f7887 */ /* 0x000fe40008000000 */
[----:B------:R-:W-:-:S02]  /*1910*/  UIADD3 UR23, UPT, UPT, UR31, -UR30, URZ ;  /* 0x8000001e1f177290 */ /* 0x000fc4000fffe0ff */
[----:B--2---:R-:W-:-:S12]  /*1920*/  UIADD3 UR14, UPT, UPT, UR14, 0x1, URZ ;  /* 0x000000010e0e7890 */ /* 0x004fd8000fffe0ff */
.L_x_46:
[----:B------:R-:W-:Y:S01]  /*1930*/  UISETP.NE.AND UP0, UPT, UR37, URZ, UPT ;  /* 0x000000ff2500728c */ /* 0x000fe2000bf05270 */
[----:B------:R-:W1:Y:S08]  /*1940*/  S2UR UR37, SR_CgaCtaId ;  /* 0x00000000002579c3 */ /* 0x000e700000008800 */
[----:B------:R-:W-:Y:S05]  /*1950*/  BRA.U UP0, `(.L_x_23) ;  /* 0x0000000100347547 */ /* 0x000fea000b800000 */
[----:B------:R-:W2:Y:S01]  /*1960*/  S2R R2, SR_CgaCtaId ;  /* 0x0000000000027919 */ /* 0x000ea20000008800 */
[----:B------:R-:W-:-:S04]  /*1970*/  MOV R3, 0x400 ;  /* 0x0000040000037802 */ /* 0x000fc80000000f00 */
[----:B--2---:R-:W-:Y:S02]  /*1980*/  LEA R2, R2, R3, 0x18 ;  /* 0x0000000302027211 */ /* 0x004fe400078ec0ff */
[----:B------:R-:W-:-:S03]  /*1990*/  SHF.L.U32 R3, R11, 0x1f, RZ ;  /* 0x0000001f0b037819 */ /* 0x000fc600000006ff */
[----:B------:R-:W-:-:S04]  /*19a0*/  IMAD R2, R12, 0x8, R2 ;  /* 0x000000080c027824 */ /* 0x000fc800078e0202 */
[----:B------:R-:W2:Y:S02]  /*19b0*/  SYNCS.PHASECHK.TRANS64.TRYWAIT P0, [R2+URZ+0x100], R3 ;  /* 0x00010003020075a7 */ /* 0x000ea400080011ff */
[----:B--2---:R-:W-:Y:S05]  /*19c0*/  @!P0 BRA `(.L_x_24) ;  /* 0x0000006800ac8947 */ /* 0x004fea0003800000 */
.L_x_129:
[----:B------:R-:W-:Y:S01]  /*19d0*/  VIADD R12, R12, 0x1 ;  /* 0x000000010c0c7836 */ /* 0x000fe20000000000 */
[----:B------:R2:W-:Y:S04]  /*19e0*/  SYNCS.ARRIVE.TRANS64.A1T0 RZ, [R2+URZ+0xf0], RZ ;  /* 0x0000f0ff02ff79a7 */ /* 0x0005e800081000ff */
[----:B------:R-:W-:-:S04]  /*19f0*/  ISETP.NE.AND P0, PT, R12, 0x2, PT ;  /* 0x000000020c00780c */ /* 0x000fc80003f05270 */
[----:B------:R-:W-:Y:S02]  /*1a00*/  SEL R12, R12, RZ, P0 ;  /* 0x000000ff0c0c7207 */ /* 0x000fe40000000000 */
[----:B--2---:R-:W-:-:S04]  /*1a10*/  SEL R2, RZ, 0x1, P0 ;  /* 0x00000001ff027807 */ /* 0x004fc80000000000 */
[----:B------:R-:W-:-:S07]  /*1a20*/  LOP3.LUT R11, R11, R2, RZ, 0x3c, !PT ;  /* 0x000000020b0b7212 */ /* 0x000fce00078e3cff */
.L_x_23:
[----:B------:R-:W-:Y:S01]  /*1a30*/  UMOV UR7, 0x400 ;  /* 0x0000040000077882 */ /* 0x000fe20000000000 */
[----:B------:R-:W-:Y:S01]  /*1a40*/  SHF.L.U32 R2, R15, 0x1f, RZ ;  /* 0x0000001f0f027819 */ /* 0x000fe200000006ff */
[----:B-1----:R-:W-:Y:S01]  /*1a50*/  ULEA UR7, UR37, UR7, 0x18 ;  /* 0x0000000725077291 */ /* 0x002fe2000f8ec0ff */
[----:B------:R-:W-:Y:S01]  /*1a60*/  R2UR UR27, R24 ;  /* 0x00000000181b72ca */ /* 0x000fe200000e0000 */
[----:B------:R-:W-:Y:S02]  /*1a70*/  UISETP.GE.U32.AND UP0, UPT, UR29, 0x1ff, UPT ;  /* 0x000001ff1d00788c */ /* 0x000fe4000bf06070 */
[----:B------:R-:W-:Y:S02]  /*1a80*/  ULEA UR8, UR22, UR7, 0x3 ;  /* 0x0000000716087291 */ /* 0x000fe4000f8e18ff */
[----:B------:R-:W-:Y:S01]  /*1a90*/  ULEA UR35, UR20, UR6, 0x3 ;  /* 0x0000000614237291 */ /* 0x000fe2000f8e18ff */
[----:B------:R-:W-:-:S03]  /*1aa0*/  UMOV UR42, URZ ;  /* 0x000000ff002a7c82 */ /* 0x000fc60008000000 */
[----:B------:R-:W-:-:S03]  /*1ab0*/  USHF.L.U32 UR35, UR35, 0x4, URZ ;  /* 0x0000000423237899 */ /* 0x000fc600080006ff */
[----:B------:R1:W2:Y:S01]  /*1ac0*/  SYNCS.PHASECHK.TRANS64.TRYWAIT P2, [UR8+0x38], R2 ;  /* 0x00003802ff0075a7 */ /* 0x0002a20008041108 */
[----:B------:R-:W-:Y:S01]  /*1ad0*/  USHF.L.U32 UR27, UR27, 0x6, URZ ;  /* 0x000000061b1b7899 */ /* 0x000fe200080006ff */
[----:B-1----:R-:W-:-:S04]  /*1ae0*/  LEA.HI R2, R24, R24, RZ, 0x1 ;  /* 0x0000001818027211 */ /* 0x002fc800078f08ff */
[----:B------:R-:W-:-:S13]  /*1af0*/  R2UR UR12, R2 ;  /* 0x00000000020c72ca */ /* 0x000fda00000e0000 */
[----:B------:R-:W-:Y:S01]  /*1b00*/  USHF.R.S32.HI UR12, URZ, 0x1, UR12 ;  /* 0x00000001ff0c7899 */ /* 0x000fe2000801140c */
[----:B------:R-:W-:Y:S11]  /*1b10*/  BRA.U !UP0, `(.L_x_25) ;  /* 0x0000000508147547 */ /* 0x000ff6000b800000 */
[----:B------:R-:W-:Y:S01]  /*1b20*/  UMOV UR41, URZ ;  /* 0x000000ff00297c82 */ /* 0x000fe20008000000 */
[----:B------:R-:W-:-:S05]  /*1b30*/  UMOV UR40, UR22 ;  /* 0x0000001600287c82 */ /* 0x000fca0008000000 */
.L_x_33:
[----:B------:R-:W-:Y:S01]  /*1b40*/  ULEA UR33, UR40, UR7, 0x3 ;  /* 0x0000000728217291 */ /* 0x000fe2000f8e18ff */
[----:B--2---:R-:W-:Y:S01]  /*1b50*/  @!P6 MOV R3, 0x6800 ;  /* 0x000068000003e802 */ /* 0x004fe20000000f00 */
[----:B--2---:R-:W-:Y:S10]  /*1b60*/  @P2 BRA `(.L_x_26) ;  /* 0x00000000000c2947 */ /* 0x004ff40003800000 */
[----:B------:R-:W-:-:S04]  /*1b70*/  SHF.L.U32 R4, R15, 0x1f, RZ ;  /* 0x0000001f0f047819 */ /* 0x000fc800000006ff */
[----:B------:R-:W1:Y:S02]  /*1b80*/  SYNCS.PHASECHK.TRANS64.TRYWAIT P0, [UR33+0x38], R4 ;  /* 0x00003804ff0075a7 */ /* 0x000e640008001121 */
[----:B-1----:R-:W-:Y:S05]  /*1b90*/  @!P0 BRA `(.L_x_27) ;  /* 0x00000068004c8947 */ /* 0x002fea0003800000 */
.L_x_26:
[----:B------:R2:W-:Y:S01]  /*1ba0*/  @!P6 SYNCS.ARRIVE.TRANS64 RZ, [UR33], R3 ;  /* 0x00000003ffffe9a7 */ /* 0x0005e20008000021 */
[----:B------:R-:W-:-:S04]  /*1bb0*/  ULOP3.LUT UR8, UR15, 0x2, URZ, 0xfc, !UPT ;  /* 0x000000020f087892 */ /* 0x000fc8000f8efcff */
[----:B------:R-:W-:-:S09]  /*1bc0*/  UISETP.NE.AND UP0, UPT, UR8, 0x2, UPT ;  /* 0x000000020800788c */ /* 0x000fd2000bf05270 */
[----:B------:R-:W-:Y:S05]  /*1bd0*/  BRA.U UP0, `(.L_x_28) ;  /* 0x0000000100047547 */ /* 0x000fea000b800000 */
[----:B------:R-:W-:Y:S05]  /*1be0*/  BPT.TRAP 0x1 ;  /* 0x000000040000795c */ /* 0x000fea0000300000 */
.L_x_28:
[----:B------:R-:W-:Y:S04]  /*1bf0*/  BSSY.RECONVERGENT B0, `(.L_x_29) ;  /* 0x0000003000007945 */ /* 0x000fe80003800200 */
[----:B------:R-:W-:Y:S05]  /*1c00*/  @P4 BRA `(.L_x_30) ;  /* 0x0000000000044947 */ /* 0x000fea0003800000 */
[----:B------:R-:W-:Y:S05]  /*1c10*/  BPT.TRAP 0x1 ;  /* 0x000000040000795c */ /* 0x000fea0000300000 */
.L_x_30:
[----:B------:R-:W-:Y:S05]  /*1c20*/  BSYNC.RECONVERGENT B0 ;  /* 0x0000000000007941 */ /* 0x000fea0003800200 */
.L_x_29:
[----:B------:R-:W-:Y:S01]  /*1c30*/  UIADD3 UR22, UPT, UPT, UR40, 0x1, URZ ;  /* 0x0000000128167890 */ /* 0x000fe2000fffe0ff */
[----:B------:R-:W-:Y:S01]  /*1c40*/  BSSY.RECONVERGENT B0, `(.L_x_31) ;  /* 0x000002d000007945 */ /* 0x000fe20003800200 */
[----:B------:R-:W-:Y:S02]  /*1c50*/  ELECT P0, URZ, PT ;  /* 0x0000000000ff782f */ /* 0x000fe40003800000 */
[----:B------:R-:W-:-:S04]  /*1c60*/  UISETP.NE.AND UP0, UPT, UR22, 0x7, UPT ;  /* 0x000000071600788c */ /* 0x000fc8000bf05270 */
[----:B------:R-:W-:Y:S02]  /*1c70*/  USEL UR9, URZ, 0x1, UP0 ;  /* 0x00000001ff097887 */ /* 0x000fe40008000000 */
[----:B------:R-:W-:-:S04]  /*1c80*/  USEL UR22, UR22, URZ, UP0 ;  /* 0x000000ff16167287 */ /* 0x000fc80008000000 */
[----:B------:R-:W-:Y:S01]  /*1c90*/  ULEA UR8, UR22, UR7, 0x3 ;  /* 0x0000000716087291 */ /* 0x000fe2000f8e18ff */
[----:B------:R-:W-:-:S04]  /*1ca0*/  LOP3.LUT R15, R15, UR9, RZ, 0x3c, !PT ;  /* 0x000000090f0f7c12 */ /* 0x000fc8000f8e3cff */
[----:B-1----:R-:W-:-:S04]  /*1cb0*/  SHF.L.U32 R2, R15, 0x1f, RZ ;  /* 0x0000001f0f027819 */ /* 0x002fc800000006ff */
[----:B------:R1:W1:Y:S01]  /*1cc0*/  SYNCS.PHASECHK.TRANS64.TRYWAIT P2, [UR8+0x38], R2 ;  /* 0x00003802ff0075a7 */ /* 0x0002620008041108 */
[----:B------:R-:W-:Y:S05]  /*1cd0*/  @!P0 BRA `(.L_x_32) ;  /* 0x00000000008c8947 */ /* 0x000fea0003800000 */
[----:B------:R-:W-:Y:S02]  /*1ce0*/  USHF.L.U32 UR8, UR40, 0xa, URZ ;  /* 0x0000000a28087899 */ /* 0x000fe400080006ff */
[----:B------:R-:W-:Y:S02]  /*1cf0*/  ULEA UR32, UR40, UR5, 0xe ;  /* 0x0000000528207291 */ /* 0x000fe4000f8e70ff */
[----:B------:R-:W-:Y:S02]  /*1d00*/  UIADD3 UR52, UP3, UPT, UR38, 0x80, URZ ;  /* 0x0000008026347890 */ /* 0x000fe4000ff7e0ff */
[----:B------:R-:W-:Y:S02]  /*1d10*/  ULEA UR24, UR40, UR7, 0xd ;  /* 0x0000000728187291 */ /* 0x000fe4000f8e68ff */
[----:B------:R-:W-:Y:S02]  /*1d20*/  UIADD3 UR50, UP2, UPT, UR38, 0x180, URZ ;  /* 0x0000018026327890 */ /* 0x000fe4000ff5e0ff */
[----:B------:R-:W-:-:S02]  /*1d30*/  UIADD3 UR48, UP1, UPT, UR38, 0x280, URZ ;  /* 0x0000028026307890 */ /* 0x000fc4000ff3e0ff */
[----:B------:R-:W-:Y:S02]  /*1d40*/  USHF.L.U32 UR11, UR41, 0x1, URZ ;  /* 0x00000001290b7899 */ /* 0x000fe400080006ff */
[----:B------:R-:W-:Y:S02]  /*1d50*/  ULOP3.LUT UR16, UR4, UR8, URZ, 0xfc, !UPT ;  /* 0x0000000804107292 */ /* 0x000fe4000f8efcff */
[----:B------:R-:W-:Y:S02]  /*1d60*/  UIADD3 UR46, UP0, UPT, UR38, 0x380, URZ ;  /* 0x00000380262e7890 */ /* 0x000fe4000ff1e0ff */
[----:B------:R-:W-:Y:S02]  /*1d70*/  USHF.L.U32 UR34, UR41, 0x8, URZ ;  /* 0x0000000829227899 */ /* 0x000fe400080006ff */
[----:B------:R-:W-:Y:S02]  /*1d80*/  UIADD3.X UR53, UPT, UPT, URZ, UR39, URZ, UP3, !UPT ;  /* 0x00000027ff357290 */ /* 0x000fe40009ffe4ff */
[----:B------:R-:W-:-:S02]  /*1d90*/  UIADD3 UR32, UPT, UPT, UR7, 0x6400, UR32 ;  /* 0x0000640007207890 */ /* 0x000fc4000fffe020 */
[----:B------:R-:W-:Y:S02]  /*1da0*/  UIADD3.X UR51, UPT, UPT, URZ, UR39, URZ, UP2, !UPT ;  /* 0x00000027ff337290 */ /* 0x000fe400097fe4ff */
[----:B------:R-:W-:Y:S02]  /*1db0*/  UIADD3 UR24, UPT, UPT, UR24, 0x22400, URZ ;  /* 0x0002240018187890 */ /* 0x000fe4000fffe0ff */
[----:B------:R-:W-:Y:S02]  /*1dc0*/  UIADD3.X UR49, UPT, UPT, URZ, UR39, URZ, UP1, !UPT ;  /* 0x00000027ff317290 */ /* 0x000fe40008ffe4ff */
[----:B------:R-:W-:Y:S02]  /*1dd0*/  ULEA.HI UR19, UR6, UR11, URZ, 0x1e ;  /* 0x0000000b06137291 */ /* 0x000fe4000f8ff0ff */
[----:B------:R-:W-:Y:S02]  /*1de0*/  UIADD3 UR16, UPT, UPT, UR7, 0x30400, UR16 ;  /* 0x0003040007107890 */ /* 0x000fe4000fffe010 */
[----:B------:R-:W-:-:S02]  /*1df0*/  UIADD3.X UR47, UPT, UPT, URZ, UR39, URZ, UP0, !UPT ;  /* 0x00000027ff2f7290 */ /* 0x000fc400087fe4ff */
[----:B------:R-:W-:Y:S01]  /*1e00*/  UIADD3 UR8, UPT, UPT, UR7, 0x32000, UR8 ;  /* 0x0003200007087890 */ /* 0x000fe2000fffe008 */
[----:B------:R-:W-:Y:S01]  /*1e10*/  UMOV UR42, 0xff0000 ;  /* 0x00ff0000002a7882 */ /* 0x000fe20000000000 */
[----:B------:R-:W-:Y:S01]  /*1e20*/  UMOV UR44, 0x0 ;  /* 0x00000000002c7882 */ /* 0x000fe20000000000 */
[----:B------:R-:W-:Y:S01]  /*1e30*/  UMOV UR45, 0x10000000 ;  /* 0x10000000002d7882 */ /* 0x000fe20000000000 */
[----:B------:R-:W-:Y:S01]  /*1e40*/  UMOV UR25, UR33 ;  /* 0x0000002100197c82 */ /* 0x000fe20008000000 */
[----:B------:R-:W-:Y:S01]  /*1e50*/  UMOV UR28, UR36 ;  /* 0x00000024001c7c82 */ /* 0x000fe20008000000 */
[----:B------:R-:W-:Y:S01]  /*1e60*/  UMOV UR26, UR34 ;  /* 0x00000022001a7c82 */ /* 0x000fe20008000000 */
[----:B------:R-:W-:Y:S01]  /*1e70*/  UMOV UR17, UR33 ;  /* 0x0000002100117c82 */ /* 0x000fe20008000000 */
[----:B------:R-:W-:Y:S01]  /*1e80*/  UMOV UR21, UR36 ;  /* 0x0000002400157c82 */ /* 0x000fe20008000000 */
[----:B------:R1:W-:Y:S01]  /*1e90*/  UTMALDG.3D.MULTICAST [UR32], [UR52], UR42, desc[UR44] ;  /* 0x00002c20340073b4 */ /* 0x0003e2000801182a */
[----:B------:R-:W-:Y:S01]  /*1ea0*/  UMOV UR10, URZ ;  /* 0x000000ff000a7c82 */ /* 0x000fe20008000000 */
[----:B------:R-:W-:Y:S01]  /*1eb0*/  UMOV UR9, UR33 ;  /* 0x0000002100097c82 */ /* 0x000fe20008000000 */
[----:B------:R-:W-:Y:S01]  /*1ec0*/  UMOV UR13, UR36 ;  /* 0x00000024000d7c82 */ /* 0x000fe20008000000 */
[----:B------:R1:W-:Y:S01]  /*1ed0*/  UTMALDG.3D [UR24], [UR50], desc[UR44] ;  /* 0x00002c18320075b4 */ /* 0x0003e20008011000 */
[----:B------:R1:W-:Y:S01]  /*1ee0*/  UTMALDG.4D.MULTICAST [UR16], [UR48], UR42, desc[UR44] ;  /* 0x00002c10300073b4 */ /* 0x0003e2000801982a */
[----:B------:R1:W-:Y:S01]  /*1ef0*/  UTMALDG.4D [UR8], [UR46], desc[UR44] ;  /* 0x00002c082e0075b4 */ /* 0x0003e20008019000 */
[----:B------:R-:W-:Y:S01]  /*1f00*/  NOP ;  /* 0x0000000000007918 */ /* 0x000fe20000000000 */
.L_x_32:
[----:B-1----:R-:W-:Y:S05]  /*1f10*/  BSYNC.RECONVERGENT B0 ;  /* 0x0000000000007941 */ /* 0x002fea0003800200 */
.L_x_31:
[----:B------:R-:W-:Y:S01]  /*1f20*/  UIADD3 UR41, UPT, UPT, UR41, 0x1, URZ ;  /* 0x0000000129297890 */ /* 0x000fe2000fffe0ff */
[----:B------:R-:W-:Y:S01]  /*1f30*/  UMOV UR40, UR22 ;  /* 0x0000001600287c82 */ /* 0x000fe20008000000 */
[----:B------:R-:W-:Y:S02]  /*1f40*/  UMOV UR42, UR14 ;  /* 0x0000000e002a7c82 */ /* 0x000fe40008000000 */
[----:B------:R-:W-:-:S09]  /*1f50*/  UISETP.NE.AND UP0, UPT, UR41, UR14, UPT ;  /* 0x0000000e2900728c */ /* 0x000fd2000bf05270 */
[----:B------:R-:W-:Y:S05]  /*1f60*/  BRA.U UP0, `(.L_x_33) ;  /* 0xfffffff900f47547 */ /* 0x000fea000b83ffff */
.L_x_25:
[----:B------:R-:W-:Y:S01]  /*1f70*/  ULEA UR8, UR22, UR7, 0x3 ;  /* 0x0000000716087291 */ /* 0x000fe2000f8e18ff */
[----:B------:R-:W-:Y:S01]  /*1f80*/  SHF.L.U32 R2, R15, 0x1f, RZ ;  /* 0x0000001f0f027819 */ /* 0x000fe200000006ff */
[----:B------:R-:W-:Y:S01]  /*1f90*/  @!P1 SYNCS.ARRIVE.TRANS64.A1T0 RZ, [UR7+0xa8], RZ ;  /* 0x0000a8ffffff99a7 */ /* 0x000fe20008100007 */
[----:B------:R-:W-:-:S06]  /*1fa0*/  UISETP.GT.AND UP0, UPT, UR31, UR30, UPT ;  /* 0x0000001e1f00728c */ /* 0x000fcc000bf04270 */
[----:B------:R1:W1:Y:S03]  /*1fb0*/  SYNCS.PHASECHK.TRANS64.TRYWAIT P1, [UR8+0x38], R2 ;  /* 0x00003802ff0075a7 */ /* 0x0002660008021108 */
[----:B------:R-:W-:Y:S05]  /*1fc0*/  BRA.U !UP0, `(.L_x_34) ;  /* 0x0000000508107547 */ /* 0x000fea000b800000 */
[----:B------:R-:W-:Y:S01]  /*1fd0*/  UIADD3 UR40, UPT, UPT, UR23, UR42, URZ ;  /* 0x0000002a17287290 */ /* 0x000fe2000fffe0ff */
[----:B------:R-:W-:-:S11]  /*1fe0*/  UMOV UR41, UR22 ;  /* 0x0000001600297c82 */ /* 0x000fd60008000000 */
.L_x_42:
[----:B------:R-:W-:Y:S01]  /*1ff0*/  ULEA UR33, UR41, UR7, 0x3 ;  /* 0x0000000729217291 */ /* 0x000fe2000f8e18ff */
[----:B--2---:R-:W-:Y:S01]  /*2000*/  @!P6 MOV R3, 0x6800 ;  /* 0x000068000003e802 */ /* 0x004fe20000000f00 */
[----:B-1----:R-:W-:Y:S10]  /*2010*/  @P1 BRA `(.L_x_35) ;  /* 0x00000000000c1947 */ /* 0x002ff40003800000 */
[----:B------:R-:W-:-:S04]  /*2020*/  SHF.L.U32 R4, R15, 0x1f, RZ ;  /* 0x0000001f0f047819 */ /* 0x000fc800000006ff */
[----:B------:R-:W1:Y:S02]  /*2030*/  SYNCS.PHASECHK.TRANS64.TRYWAIT P0, [UR33+0x38], R4 ;  /* 0x00003804ff0075a7 */ /* 0x000e640008001121 */
[----:B-1----:R-:W-:Y:S05]  /*2040*/  @!P0 BRA `(.L_x_36) ;  /* 0x0000006400388947 */ /* 0x002fea0003800000 */
.L_x_35:
[----:B------:R2:W-:Y:S01]  /*2050*/  @!P6 SYNCS.ARRIVE.TRANS64 RZ, [UR33], R3 ;  /* 0x00000003ffffe9a7 */ /* 0x0005e20008000021 */
[----:B------:R-:W-:-:S04]  /*2060*/  ULOP3.LUT UR8, UR15, 0x2, URZ, 0xfc, !UPT ;  /* 0x000000020f087892 */ /* 0x000fc8000f8efcff */
[----:B------:R-:W-:-:S09]  /*2070*/  UISETP.NE.AND UP0, UPT, UR8, 0x2, UPT ;  /* 0x000000020800788c */ /* 0x000fd2000bf05270 */
[----:B------:R-:W-:Y:S05]  /*2080*/  BRA.U UP0, `(.L_x_37) ;  /* 0x0000000100047547 */ /* 0x000fea000b800000 */
[----:B------:R-:W-:Y:S05]  /*2090*/  BPT.TRAP 0x1 ;  /* 0x000000040000795c */ /* 0x000fea0000300000 */
.L_x_37:
[----:B------:R-:W-:Y:S04]  /*20a0*/  BSSY.RECONVERGENT B0, `(.L_x_38) ;  /* 0x0000003000007945 */ /* 0x000fe80003800200 */
[----:B------:R-:W-:Y:S05]  /*20b0*/  @P4 BRA `(.L_x_39) ;  /* 0x0000000000044947 */ /* 0x000fea0003800000 */
[----:B------:R-:W-:Y:S05]  /*20c0*/  BPT.TRAP 0x1 ;  /* 0x000000040000795c */ /* 0x000fea0000300000 */
.L_x_39:
[----:B------:R-:W-:Y:S05]  /*20d0*/  BSYNC.RECONVERGENT B0 ;  /* 0x0000000000007941 */ /* 0x000fea0003800200 */
.L_x_38:
        /* <DEDUP_REMOVED lines=28> */
[----:B------:R-:W-:-:S02]  /*22a0*/  UIADD3 UR8, UPT, UPT, UR7, 0x32000, UR8 ;  /* 0x0003200007087890 */ /* 0x000fc4000fffe008 */
[----:B------:R-:W-:Y:S01]  /*22b0*/  UIADD3.X UR47, UPT, UPT, URZ, UR39, URZ, UP0, !UPT ;  /* 0x00000027ff2f7290 */ /* 0x000fe200087fe4ff */
        /* <DEDUP_REMOVED lines=16> */
.L_x_41:
[----:B-1----:R-:W-:Y:S05]  /*23c0*/  BSYNC.RECONVERGENT B0 ;  /* 0x0000000000007941 */ /* 0x002fea0003800200 */
.L_x_40:
[----:B------:R-:W-:Y:S01]  /*23d0*/  UIADD3 UR42, UPT, UPT, UR42, 0x1, URZ ;  /* 0x000000012a2a7890 */ /* 0x000fe2000fffe0ff */
[----:B------:R-:W-:-:S03]  /*23e0*/  UMOV UR41, UR22 ;  /* 0x0000001600297c82 */ /* 0x000fc60008000000 */
[----:B------:R-:W-:-:S09]  /*23f0*/  UISETP.NE.AND UP0, UPT, UR42, UR40, UPT ;  /* 0x000000282a00728c */ /* 0x000fd2000bf05270 */
[----:B------:R-:W-:Y:S05]  /*2400*/  BRA.U UP0, `(.L_x_42) ;  /* 0xfffffff900f87547 */ /* 0x000fea000b83ffff */
.L_x_34:
[C---:B-1----:R-:W-:Y:S01]  /*2410*/  LEA R2, R14.reuse, UR7, 0x3 ;  /* 0x000000070e027c11 */ /* 0x042fe2000f8e18ff */
[----:B------:R-:W-:Y:S01]  /*2420*/  NOP ;  /* 0x0000000000007918 */ /* 0x000fe20000000000 */
[----:B--2---:R-:W-:Y:S02]  /*2430*/  SHF.L.U32 R3, R13, 0x1f, RZ ;  /* 0x0000001f0d037819 */ /* 0x004fe400000006ff */
[----:B------:R-:W-:Y:S02]  /*2440*/  LEA R4, R14, UR7, 0x4 ;  /* 0x000000070e047c11 */ /* 0x000fe4000f8e20ff */
[----:B------:R-:W1:Y:S02]  /*2450*/  SYNCS.PHASECHK.TRANS64.TRYWAIT P0, [R2+URZ+0xb0], R3 ;  /* 0x0000b003020075a7 */ /* 0x000e6400080011ff */
[----:B-1----:R-:W-:Y:S05]  /*2460*/  @!P0 BRA `(.L_x_43) ;  /* 0x0000006000488947 */ /* 0x002fea0003800000 */
.L_x_132:
[----:B------:R-:W2:Y:S01]  /*2470*/  LDS.128 R4, [R4+0x120] ;  /* 0x0001200004047984 */ /* 0x000ea20000000c00 */
[----:B---3--:R-:W-:Y:S01]  /*2480*/  ISETP.GE.AND P0, PT, R40, 0x1, PT ;  /* 0x000000012800780c */ /* 0x008fe20003f06270 */
[----:B-1----:R-:W-:Y:S01]  /*2490*/  VIADD R2, R2, 0xc0 ;  /* 0x000000c002027836 */ /* 0x002fe20000000000 */
[----:B------:R-:W-:Y:S01]  /*24a0*/  @!PT LDS RZ, [RZ] ;  /* 0x00000000fffff984 */ /* 0x000fe20000000800 */
[----:B------:R-:W-:Y:S01]  /*24b0*/  @!PT LDS RZ, [RZ] ;  /* 0x00000000fffff984 */ /* 0x000fe20000000800 */
[----:B------:R-:W-:Y:S01]  /*24c0*/  @!PT LDS RZ, [RZ] ;  /* 0x00000000fffff984 */ /* 0x000fe20000000800 */
[----:B------:R-:W-:Y:S01]  /*24d0*/  @!PT LDS RZ, [RZ] ;  /* 0x00000000fffff984 */ /* 0x000fe20000000800 */
[----:B------:R1:W-:Y:S06]  /*24e0*/  MEMBAR.ALL.CTA ;  /* 0x0000000000007992 */ /* 0x0003ec0000008000 */
[----:B-1----:R-:W1:Y:S01]  /*24f0*/  FENCE.VIEW.ASYNC.S ;  /* 0x00000000000073c6 */ /* 0x002e620000000000 */
[----:B------:R-:W-:-:S04]  /*2500*/  PRMT R2, RZ, 0x654, R2 ;  /* 0x00000654ff027816 */ /* 0x000fc80000000002 */
[----:B-1----:R1:W-:Y:S01]  /*2510*/  SYNCS.ARRIVE.TRANS64.RED.A1T0 RZ, [R2+URZ], RZ ;  /* 0x000000ff02ff79a7 */ /* 0x0023e200081004ff */
[----:B--2---:R-:W-:-:S13]  /*2520*/  LOP3.LUT P2, RZ, R6, 0x1, RZ, 0xc0, !PT ;  /* 0x0000000106ff7812 */ /* 0x004fda000784c0ff */
[----:B------:R-:W-:Y:S01]  /*2530*/  @P2 SHF.R.U32.HI R3, RZ, 0x10, R5 ;  /* 0x00000010ff032819 */ /* 0x000fe20000011605 */
[----:B------:R-:W-:Y:S01]  /*2540*/  VOTEU.ANY UP0, P2 ;  /* 0x0000000000ff7886 */ /* 0x000fe20001000100 */
[----:B------:R-:W-:Y:S02]  /*2550*/  @P2 MOV R10, R4 ;  /* 0x00000004000a2202 */ /* 0x000fe40000000f00 */
[----:B------:R-:W-:Y:S02]  /*2560*/  @P2 R2UR.BROADCAST UR8, R3 ;  /* 0x00000000030822ca */ /* 0x000fe400008e0000 */
[----:B------:R-:W-:-:S11]  /*2570*/  @P2 LOP3.LUT R9, R5, 0xffff, RZ, 0xc0, !PT ;  /* 0x0000ffff05092812 */ /* 0x000fd600078ec0ff */
[----:B------:R-:W-:Y:S01]  /*2580*/  @UP0 UMOV UR36, UR8 ;  /* 0x0000000800240c82 */ /* 0x000fe20008000000 */
[----:B-1----:R-:W-:Y:S05]  /*2590*/  @!P0 BRA `(.L_x_44) ;  /* 0x0000000000b88947 */ /* 0x002fea0003800000 */
[----:B------:R-:W4:Y:S01]  /*25a0*/  LDC.64 R4, c[0x0][0xf18] ;  /* 0x0003c600ff047b82 */ /* 0x000f220000000a00 */
[----:B------:R-:W-:-:S07]  /*25b0*/  ISETP.NE.AND P3, PT, R40, 0x1, PT ;  /* 0x000000012800780c */ /* 0x000fce0003f65270 */
[----:B------:R-:W1:Y:S08]  /*25c0*/  LDC.64 R6, c[0x0][0xf10] ;  /* 0x0003c400ff067b82 */ /* 0x000e700000000a00 */
[----:B------:R-:W2:Y:S08]  /*25d0*/  LDC R16, c[0x0][0xf20] ;  /* 0x0003c800ff107b82 */ /* 0x000eb00000000800 */
[----:B------:R-:W3:Y:S01]  /*25e0*/  LDC R17, c[0x0][0xf0c] ;  /* 0x0003c300ff117b82 */ /* 0x000ee20000000800 */
[----:B----4-:R-:W-:Y:S01]  /*25f0*/  IMAD.HI.U32 R19, R0, R5, RZ ;  /* 0x0000000500137227 */ /* 0x010fe200078e00ff */
[----:B------:R-:W-:-:S03]  /*2600*/  ISETP.NE.AND P0, PT, R4, 0x1, PT ;  /* 0x000000010400780c */ /* 0x000fc60003f05270 */
[----:B------:R-:W-:-:S03]  /*2610*/  IMAD.HI.U32 R5, R9, R5, RZ ;  /* 0x0000000509057227 */ /* 0x000fc600078e00ff */
[----:B------:R-:W4:Y:S01]  /*2620*/  LDC.64 R2, c[0x0][0xf28] ;  /* 0x0003ca00ff027b82 */ /* 0x000f220000000a00 */
[----:B-1----:R-:W-:-:S04]  /*2630*/  IMAD.HI.U32 R20, R8, R6, RZ ;  /* 0x0000000608147227 */ /* 0x002fc800078e00ff */
[----:B------:R-:W-:Y:S01]  /*2640*/  IMAD.HI.U32 R21, R10, R6, RZ ;  /* 0x000000060a157227 */ /* 0x000fe200078e00ff */
[----:B------:R-:W-:Y:S02]  /*2650*/  SHF.R.U32.HI R20, RZ, R7, R20 ;  /* 0x00000007ff147219 */ /* 0x000fe40000011614 */
[-C--:B--2---:R-:W-:Y:S02]  /*2660*/  SHF.R.U32.HI R19, RZ, R16.reuse, R19 ;  /* 0x00000010ff137219 */ /* 0x084fe40000011613 */
[----:B------:R-:W-:Y:S02]  /*2670*/  SHF.R.U32.HI R5, RZ, R16, R5 ;  /* 0x00000010ff057219 */ /* 0x000fe40000011605 */
[----:B------:R-:W-:Y:S02]  /*2680*/  SEL R19, R0, R19, !P0 ;  /* 0x0000001300137207 */ /* 0x000fe40004000000 */
[----:B------:R-:W-:Y:S02]  /*2690*/  SHF.R.U32.HI R21, RZ, R7, R21 ;  /* 0x00000007ff157219 */ /* 0x000fe40000011615 */
[----:B---3--:R-:W-:-:S02]  /*26a0*/  ISETP.NE.AND P1, PT, R17, 0x1, PT ;  /* 0x000000011100780c */ /* 0x008fc40003f25270 */
[----:B------:R-:W-:Y:S02]  /*26b0*/  SEL R5, R9, R5, !P0 ;  /* 0x0000000509057207 */ /* 0x000fe40004000000 */
[----:B------:R-:W-:Y:S02]  /*26c0*/  SEL R20, R8, R20, !P1 ;  /* 0x0000001408147207 */ /* 0x000fe40004800000 */
[----:B------:R-:W-:Y:S01]  /*26d0*/  SEL R21, R10, R21, !P1 ;  /* 0x000000150a157207 */ /* 0x000fe20004800000 */
[----:B----4-:R-:W-:-:S04]  /*26e0*/  IMAD.HI.U32 R18, R19, R2, RZ ;  /* 0x0000000213127227 */ /* 0x010fc800078e00ff */
        /* <DEDUP_REMOVED lines=12> */
[----:B------:R-:W-:Y:S02]  /*27b0*/  @!P0 SHF.R.U32.HI R3, RZ, R3, R7 ;  /* 0x00000003ff038219 */ /* 0x000fe40000011607 */
[----:B------:R-:W-:Y:S01]  /*27c0*/  IADD3 R7, PT, PT, -R5, RZ, RZ ;  /* 0x000000ff05077210 */ /* 0x000fe20007ffe1ff */
[----:B------:R-:W-:Y:S01]  /*27d0*/  IMAD R2, R40, R2, R5 ;  /* 0x0000000228027224 */ /* 0x000fe200078e0205 */
[----:B------:R-:W-:-:S03]  /*27e0*/  @!P0 SEL R3, R21, R3, !P3 ;  /* 0x0000000315038207 */ /* 0x000fc60005800000 */
[----:B------:R-:W-:Y:S02]  /*27f0*/  IMAD R7, R4, R7, R9 ;  /* 0x0000000704077224 */ /* 0x000fe400078e0209 */
[--C-:B------:R-:W-:Y:S02]  /*2800*/  @!P0 IMAD.IADD R6, R6, 0x1, -R3.reuse ;  /* 0x0000000106068824 */ /* 0x100fe400078e0a03 */
[----:B------:R-:W-:Y:S01]  /*2810*/  @!P0 IMAD R3, R2, R20, R3 ;  /* 0x0000001402038224 */ /* 0x000fe200078e0203 */
[----:B------:R-:W-:Y:S01]  /*2820*/  IADD3 R2, PT, PT, -R21, RZ, RZ ;  /* 0x000000ff15027210 */ /* 0x000fe20007ffe1ff */
[----:B------:R-:W-:Y:S02]  /*2830*/  @!P0 IMAD R5, R40, R6, R21 ;  /* 0x0000000628058224 */ /* 0x000fe400078e0215 */
[----:B------:R-:W-:Y:S02]  /*2840*/  @!P0 IMAD.MOV.U32 R21, RZ, RZ, R3 ;  /* 0x000000ffff158224 */ /* 0x000fe400078e0003 */
[----:B------:R-:W-:-:S02]  /*2850*/  IMAD R2, R17, R2, R10 ;  /* 0x0000000211027224 */ /* 0x000fc400078e020a */
[----:B------:R-:W-:Y:S02]  /*2860*/  IMAD R9, R5, R4, R7 ;  /* 0x0000000405097224 */ /* 0x000fe400078e0207 */
[----:B------:R-:W-:Y:S02]  /*2870*/  IMAD R10, R21, R17, R2 ;  /* 0x00000011150a7224 */ /* 0x000fe400078e0202 */
.L_x_44:
[----:B------:R-:W1:Y:S02]  /*2880*/  LDCU UR8, c[0x0][0xf30] ;  /* 0x0001e600ff0877ac */ /* 0x000e640008000800 */
[----:B-1----:R-:W-:-:S09]  /*2890*/  UISETP.NE.AND UP0, UPT, UR8, 0x1, UPT ;  /* 0x000000010800788c */ /* 0x002fd2000bf05270 */
[----:B------:R-:W-:Y:S05]  /*28a0*/  BRA.U UP0, `(.L_x_45) ;  /* 0x0000000100407547 */ /* 0x000fea000b800000 */
[----:B------:R-:W1:Y:S08]  /*28b0*/  LDC.64 R4, c[0x0][0xf10] ;  /* 0x0003c400ff047b82 */ /* 0x000e700000000a00 */
[----:B------:R-:W2:Y:S08]  /*28c0*/  LDC.64 R2, c[0x0][0xf18] ;  /* 0x0003c600ff027b82 */ /* 0x000eb00000000a00 */
[----:B------:R-:W3:Y:S08]  /*28d0*/  LDC R6, c[0x0][0xf20] ;  /* 0x0003c800ff067b82 */ /* 0x000ef00000000800 */
[----:B------:R-:W4:Y:S01]  /*28e0*/  LDC R7, c[0x0][0xf0c] ;  /* 0x0003c300ff077b82 */ /* 0x000f220000000800 */
[----:B-1----:R-:W-:-:S05]  /*28f0*/  IMAD.HI.U32 R4, R10, R4, RZ ;  /* 0x000000040a047227 */ /* 0x002fca00078e00ff */
[----:B------:R-:W-:Y:S01]  /*2900*/  SHF.R.U32.HI R4, RZ, R5, R4 ;  /* 0x00000005ff047219 */ /* 0x000fe20000011604 */
[----:B--2---:R-:W-:Y:S01]  /*2910*/  IMAD.HI.U32 R3, R9, R3, RZ ;  /* 0x0000000309037227 */ /* 0x004fe200078e00ff */
[----:B------:R-:W-:-:S04]  /*2920*/  ISETP.NE.AND P0, PT, R2, 0x1, PT ;  /* 0x000000010200780c */ /* 0x000fc80003f05270 */
[----:B---3--:R-:W-:-:S04]  /*2930*/  SHF.R.U32.HI R3, RZ, R6, R3 ;  /* 0x00000006ff037219 */ /* 0x008fc80000011603 */
[----:B------:R-:W-:Y:S02]  /*2940*/  SEL R3, R9, R3, !P0 ;  /* 0x0000000309037207 */ /* 0x000fe40004000000 */
[----:B----4-:R-:W-:-:S04]  /*2950*/  ISETP.NE.AND P1, PT, R7, 0x1, PT ;  /* 0x000000010700780c */ /* 0x010fc80003f25270 */
[----:B------:R-:W-:-:S05]  /*2960*/  SEL R4, R10, R4, !P1 ;  /* 0x000000040a047207 */ /* 0x000fca0004800000 */
[----:B------:R-:W-:Y:S02]  /*2970*/  IMAD.IADD R5, R3, 0x1, -R4 ;  /* 0x0000000103057824 */ /* 0x000fe400078e0a04 */
[----:B------:R-:W-:Y:S02]  /*2980*/  IMAD.IADD R3, R4, 0x1, -R3 ;  /* 0x0000000104037824 */ /* 0x000fe400078e0a03 */
[----:B------:R-:W-:Y:S02]  /*2990*/  IMAD R10, R5, R7, R10 ;  /* 0x00000007050a7224 */ /* 0x000fe400078e020a */
[----:B------:R-:W-:-:S07]  /*29a0*/  IMAD R9, R3, R2, R9 ;  /* 0x0000000203097224 */ /* 0x000fce00078e0209 */
.L_x_45:
[----:B------:R-:W-:Y:S01]  /*29b0*/  VIADD R14, R14, 0x1 ;  /* 0x000000010e0e7836 */ /* 0x000fe20000000000 */
[----:B------:R-:W-:Y:S01]  /*29c0*/  PLOP3.LUT P1, PT, PT, PT, PT, 0x80, 0x8 ;  /* 0x000000000008781c */ /* 0x000fe20003f2f070 */
[----:B------:R-:W-:Y:S02]  /*29d0*/  IMAD.IADD R2, R10, 0x1, R87 ;  /* 0x000000010a027824 */ /* 0x000fe400078e0257 */
[----:B------:R-:W-:Y:S01]  /*29e0*/  IMAD.IADD R24, R9, 0x1, R86 ;  /* 0x0000000109187824 */ /* 0x000fe200078e0256 */
[----:B------:R-:W-:Y:S02]  /*29f0*/  ISETP.NE.AND P0, PT, R14, 0x2, PT ;  /* 0x000000020e00780c */ /* 0x000fe40003f05270 */
[----:B------:R-:W-:Y:S02]  /*2a00*/  R2UR UR20, R2 ;  /* 0x00000000021472ca */ /* 0x000fe400000e0000 */
[----:B------:R-:W-:Y:S02]  /*2a10*/  SEL R2, RZ, 0x1, P0 ;  /* 0x00000001ff027807 */ /* 0x000fe40000000000 */
[----:B------:R-:W-:-:S02]  /*2a20*/  SEL R14, R14, RZ, P0 ;  /* 0x000000ff0e0e7207 */ /* 0x000fc40000000000 */
[----:B------:R-:W-:Y:S01]  /*2a30*/  LOP3.LUT R13, R13, R2, RZ, 0x3c, !PT ;  /* 0x000000020d0d7212 */ /* 0x000fe200078e3cff */
[----:B------:R-:W-:Y:S08]  /*2a40*/  @P2 BRA `(.L_x_46) ;  /* 0xffffffec00b82947 */ /* 0x000ff0000383ffff */
[----:B------:R-:W-:Y:S01]  /*2a50*/  UIADD3 UR7, UPT, UPT, UR7, 0x38, URZ ;  /* 0x0000003807077890 */ /* 0x000fe2000fffe0ff */
[----:B------:R-:W-:-:S03]  /*2a60*/  SHF.L.U32 R2, R15, 0x1f, RZ ;  /* 0x0000001f0f027819 */ /* 0x000fc600000006ff */
[----:B------:R-:W-:-:S09]  /*2a70*/  ULEA UR4, UR22, UR7, 0x3 ;  /* 0x0000000716047291 */ /* 0x000fd2000f8e18ff */
[----:B------:R-:W1:Y:S02]  /*2a80*/  SYNCS.PHASECHK.TRANS64.TRYWAIT P0, [UR4], R2 ;  /* 0x00000002ff0075a7 */ /* 0x000e640008001104 */
[----:B-1----:R-:W-:Y:S05]  /*2a90*/  @!P0 BRA `(.L_x_47) ;  /* 0x0000005800d08947 */ /* 0x002fea0003800000 */
.L_x_134:
[----:B------:R-:W-:-:S04]  /*2aa0*/  UIADD3 UR5, UPT, UPT, UR22, 0x1, URZ ;  /* 0x0000000116057890 */ /* 0x000fc8000fffe0ff */
[----:B------:R-:W-:-:S04]  /*2ab0*/  UISETP.NE.AND UP0, UPT, UR5, 0x7, UPT ;  /* 0x000000070500788c */ /* 0x000fc8000bf05270 */
[----:B------:R-:W-:Y:S02]  /*2ac0*/  USEL UR6, URZ, 0x1, UP0 ;  /* 0x00000001ff067887 */ /* 0x000fe40008000000 */
[----:B------:R-:W-:-:S04]  /*2ad0*/  USEL UR5, UR5, URZ, UP0 ;  /* 0x000000ff05057287 */ /* 0x000fc80008000000 */
[----:B------:R-:W-:Y:S01]  /*2ae0*/  ULEA UR4, UR5, UR7, 0x3 ;  /* 0x0000000705047291 */ /* 0x000fe2000f8e18ff */
[----:B-1----:R-:W-:-:S04]  /*2af0*/  LOP3.LUT R2, R15, UR6, RZ, 0x3c, !PT ;  /* 0x000000060f027c12 */ /* 0x002fc8000f8e3cff */
[----:B------:R-:W-:-:S04]  /*2b00*/  SHF.L.U32 R3, R2, 0x1f, RZ ;  /* 0x0000001f02037819 */ /* 0x000fc800000006ff */
[----:B------:R-:W1:Y:S02]  /*2b10*/  SYNCS.PHASECHK.TRANS64.TRYWAIT P0, [UR4], R3 ;  /* 0x00000003ff0075a7 */ /* 0x000e640008001104 */
[----:B-1----:R-:W-:Y:S05]  /*2b20*/  @!P0 BRA `(.L_x_48) ;  /* 0x0000005800c48947 */ /* 0x002fea0003800000 */
.L_x_136:
[----:B------:R-:W-:-:S04]  /*2b30*/  UIADD3 UR5, UPT, UPT, UR5, 0x1, URZ ;  /* 0x0000000105057890 */ /* 0x000fc8000fffe0ff */
[----:B------:R-:W-:-:S04]  /*2b40*/  UISETP.NE.AND UP0, UPT, UR5, 0x7, UPT ;  /* 0x000000070500788c */ /* 0x000fc8000bf05270 */
[----:B------:R-:W-:Y:S02]  /*2b50*/  USEL UR6, URZ, 0x1, UP0 ;  /* 0x00000001ff067887 */ /* 0x000fe40008000000 */
[----:B------:R-:W-:-:S04]  /*2b60*/  USEL UR5, UR5, URZ, UP0 ;  /* 0x000000ff05057287 */ /* 0x000fc80008000000 */
[----:B------:R-:W-:Y:S01]  /*2b70*/  ULEA UR4, UR5, UR7, 0x3 ;  /* 0x0000000705047291 */ /* 0x000fe2000f8e18ff */
[----:B------:R-:W-:-:S04]  /*2b80*/  LOP3.LUT R2, R2, UR6, RZ, 0x3c, !PT ;  /* 0x0000000602027c12 */ /* 0x000fc8000f8e3cff */
[----:B-1----:R-:W-:-:S04]  /*2b90*/  SHF.L.U32 R3, R2, 0x1f, RZ ;  /* 0x0000001f02037819 */ /* 0x002fc800000006ff */
[----:B------:R-:W1:Y:S02]  /*2ba0*/  SYNCS.PHASECHK.TRANS64.TRYWAIT P0, [UR4], R3 ;  /* 0x00000003ff0075a7 */ /* 0x000e640008001104 */
[----:B-1----:R-:W-:Y:S05]  /*2bb0*/  @!P0 BRA `(.L_x_49) ;  /* 0x0000005800b88947 */ /* 0x002fea0003800000 */
.L_x_138:
        /* <DEDUP_REMOVED lines=9> */
.L_x_140:
        /* <DEDUP_REMOVED lines=9> */
.L_x_142:
        /* <DEDUP_REMOVED lines=9> */
.L_x_144:
[----:B------:R-:W-:-:S04]  /*2d70*/  UIADD3 UR5, UPT, UPT, UR5, 0x1, URZ ;  /* 0x0000000105057890 */ /* 0x000fc8000fffe0ff */
[----:B------:R-:W-:-:S04]  /*2d80*/  UISETP.NE.AND UP0, UPT, UR5, 0x7, UPT ;  /* 0x000000070500788c */ /* 0x000fc8000bf05270 */
[----:B------:R-:W-:Y:S02]  /*2d90*/  USEL UR4, URZ, 0x1, UP0 ;  /* 0x00000001ff047887 */ /* 0x000fe40008000000 */
[----:B------:R-:W-:-:S04]  /*2da0*/  USEL UR5, UR5, URZ, UP0 ;  /* 0x000000ff05057287 */ /* 0x000fc80008000000 */
[----:B------:R-:W-:Y:S01]  /*2db0*/  ULEA UR5, UR5, UR7, 0x3 ;  /* 0x0000000705057291 */ /* 0x000fe2000f8e18ff */
[----:B------:R-:W-:-:S04]  /*2dc0*/  LOP3.LUT R2, R2, UR4, RZ, 0x3c, !PT ;  /* 0x0000000402027c12 */ /* 0x000fc8000f8e3cff */
[----:B------:R-:W-:Y:S01]  /*2dd0*/  SHF.L.U32 R2, R2, 0x1f, RZ ;  /* 0x0000001f02027819 */ /* 0x000fe200000006ff */
[----:B-1--4-:R-:W-:-:S07]  /*2de0*/  IMAD.U32 R0, RZ, RZ, UR5 ;  /* 0x00000005ff007e24 */ /* 0x012fce000f8e00ff */
.L_x_53:
[----:B-1----:R1:W2:Y:S02]  /*2df0*/  SYNCS.PHASECHK.TRANS64.TRYWAIT P0, [R0+URZ], R2 ;  /* 0x00000002000075a7 */ /* 0x0022a400080011ff */
[----:B--2---:R-:W-:Y:S05]  /*2e00*/  @!P0 NANOSLEEP.SYNCS 0x989680 ;  /* 0x009896800000895d */ /* 0x004fea0003900000 */
[----:B------:R-:W2:Y:S02]  /*2e10*/  @!P0 SYNCS.PHASECHK.TRANS64 P0, [R0+URZ], R2 ;  /* 0x00000002000085a7 */ /* 0x000ea400080010ff */
[----:B--2---:R-:W-:Y:S05]  /*2e20*/  @P0 EXIT ;  /* 0x000000000000094d */ /* 0x004fea0003800000 */
[----:B------:R-:W-:Y:S05]  /*2e30*/  BRA `(.L_x_53) ;  /* 0xfffffffc00ec7947 */ /* 0x000fea000383ffff */
.L_x_22:
[----:B------:R-:W-:-:S04]  /*2e40*/  UISETP.NE.AND UP0, UPT, UR37, URZ, UPT ;  /* 0x000000ff2500728c */ /* 0x000fc8000bf05270 */
[----:B------:R-:W-:-:S09]  /*2e50*/  UISETP.NE.OR UP0, UPT, UR7, 0x1, UP0 ;  /* 0x000000010700788c */ /* 0x000fd20008705670 */
[----:B------:R-:W-:Y:S05]  /*2e60*/  BRA.U UP0, `(.L_x_54) ;  /* 0x00000005004c7547 */ /* 0x000fea000b800000 */
[----:B------:R-:W-:Y:S01]  /*2e70*/  HFMA2 R11, -RZ, RZ, 0, 0 ;  /* 0x00000000ff0b7431 */ /* 0x000fe200000001ff */
[----:B------:R-:W-:Y:S01]  /*2e80*/  ISETP.GE.U32.AND P2, PT, R10, 0x8, PT ;  /* 0x000000080a00780c */ /* 0x000fe20003f46070 */
[----:B------:R-:W-:Y:S01]  /*2e90*/  IMAD.MOV.U32 R12, RZ, RZ, 0x1 ;  /* 0x00000001ff0c7424 */ /* 0x000fe200078e00ff */
[----:B------:R-:W-:Y:S01]  /*2ea0*/  CS2R R8, SRZ ;  /* 0x0000000000087805 */ /* 0x000fe2000001ff00 */
[----:B------:R-:W-:Y:S01]  /*2eb0*/  IMAD.MOV.U32 R3, RZ, RZ, RZ ;  /* 0x000000ffff037224 */ /* 0x000fe200078e00ff */
[----:B------:R-:W-:Y:S01]  /*2ec0*/  UMOV UR4, 0x400 ;  /* 0x0000040000047882 */ /* 0x000fe20000000000 */
[----:B------:R-:W-:Y:S01]  /*2ed0*/  UMOV UR6, URZ ;  /* 0x000000ff00067c82 */ /* 0x000fe20008000000 */
[----:B------:R-:W-:-:S12]  /*2ee0*/  ULEA UR37, UR37, UR4, 0x18 ;  /* 0x0000000425257291 */ /* 0x000fd8000f8ec0ff */
.L_x_58:
[----:B------:R-:W-:Y:S02]  /*2ef0*/  LEA R0, R3, UR37, 0x3 ;  /* 0x0000002503007c11 */ /* 0x000fe4000f8e18ff */
[----:B------:R-:W-:-:S03]  /*2f00*/  SHF.L.U32 R4, R8, 0x1f, RZ ;  /* 0x0000001f08047819 */ /* 0x000fc600000006ff */
[----:B------:R-:W-:Y:S01]  /*2f10*/  VIADD R5, R0, 0x100 ;  /* 0x0000010000057836 */ /* 0x000fe20000000000 */
[----:B------:R-:W1:Y:S02]  /*2f20*/  SYNCS.PHASECHK.TRANS64.TRYWAIT P0, [R0+URZ+0xf0], R4 ;  /* 0x0000f004000075a7 */ /* 0x000e6400080011ff */
[----:B-1----:R-:W-:Y:S05]  /*2f30*/  @!P0 BRA `(.L_x_55) ;  /* 0x0000005800388947 */ /* 0x002fea0003800000 */
.L_x_145:
[----:B------:R-:W-:Y:S01]  /*2f40*/  ULEA UR5, UR6, UR37, 0x3 ;  /* 0x0000002506057291 */ /* 0x000fe2000f8e18ff */
[----:B-1----:R-:W-:Y:S01]  /*2f50*/  PRMT R0, RZ, 0x654, R5 ;  /* 0x00000654ff007816 */ /* 0x002fe20000000005 */
[----:B------:R-:W-:Y:S01]  /*2f60*/  @!P2 IMAD.MOV.U32 R4, RZ, RZ, 0x10 ;  /* 0x00000010ff04a424 */ /* 0x000fe200078e00ff */
[----:B------:R-:W-:Y:S01]  /*2f70*/  SHF.L.U32 R5, R12, 0x1f, RZ ;  /* 0x0000001f0c057819 */ /* 0x000fe200000006ff */
[----:B------:R-:W-:Y:S01]  /*2f80*/  UIADD3 UR4, UPT, UPT, UR5, 0xb0, URZ ;  /* 0x000000b005047890 */ /* 0x000fe2000fffe0ff */
[----:B------:R1:W-:Y:S05]  /*2f90*/  SYNCS.ARRIVE.TRANS64.RED.A1T0 RZ, [R0+URZ], RZ ;  /* 0x000000ff00ff79a7 */ /* 0x0003ea00081004ff */
[----:B------:R-:W-:Y:S01]  /*2fa0*/  IMAD.U32 R6, RZ, RZ, UR4 ;  /* 0x00000004ff067e24 */ /* 0x000fe2000f8e00ff */
[----:B------:R-:W2:Y:S04]  /*2fb0*/  SYNCS.PHASECHK.TRANS64.TRYWAIT P0, [UR5+0xc0], R5 ;  /* 0x0000c005ff0075a7 */ /* 0x000ea80008001105 */
[----:B------:R-:W-:Y:S01]  /*2fc0*/  PRMT R6, R10, 0x654, R6 ;  /* 0x000006540a067816 */ /* 0x000fe20000000006 */
[----:B-12---:R-:W-:Y:S06]  /*2fd0*/  @!P0 BRA `(.L_x_56) ;  /* 0x0000005800248947 */ /* 0x006fec0003800000 */
.L_x_147:
[----:B------:R-:W-:Y:S01]  /*2fe0*/  ULEA UR4, UR6, UR37, 0x4 ;  /* 0x0000002506047291 */ /* 0x000fe2000f8e20ff */
[----:B------:R-:W-:Y:S01]  /*2ff0*/  SEL R2, R6, R2, !P2 ;  /* 0x0000000206027207 */ /* 0x000fe20005000000 */
[----:B------:R-:W-:Y:S01]  /*3000*/  UIADD3 UR5, UPT, UPT, UR5, 0xb0, URZ ;  /* 0x000000b005057890 */ /* 0x000fe2000fffe0ff */
[----:B-1----:R-:W-:Y:S01]  /*3010*/  LEA R0, R11, UR37, 0x3 ;  /* 0x000000250b007c11 */ /* 0x002fe2000f8e18ff */
[----:B------:R-:W-:Y:S01]  /*3020*/  UIADD3 UR4, UPT, UPT, UR4, 0x120, URZ ;  /* 0x0000012004047890 */ /* 0x000fe2000fffe0ff */
[----:B------:R1:W-:Y:S01]  /*3030*/  @!P2 SYNCS.ARRIVE.TRANS64.RED RZ, [R2+URZ], R4 ;  /* 0x0000000402ffa9a7 */ /* 0x0003e200080004ff */
[----:B------:R-:W-:Y:S01]  /*3040*/  UIADD3 UR6, UPT, UPT, UR6, 0x1, URZ ;  /* 0x0000000106067890 */ /* 0x000fe2000fffe0ff */
[----:B------:R-:W-:-:S03]  /*3050*/  VIADD R3, R3, 0x1 ;  /* 0x0000000103037836 */ /* 0x000fc60000000000 */
[----:B------:R-:W-:Y:S02]  /*3060*/  UISETP.NE.AND UP0, UPT, UR6, 0x2, UPT ;  /* 0x000000020600788c */ /* 0x000fe4000bf05270 */
[----:B------:R-:W-:Y:S01]  /*3070*/  ISETP.NE.AND P0, PT, R3, 0x2, PT ;  /* 0x000000020300780c */ /* 0x000fe20003f05270 */
[----:B------:R-:W-:Y:S06]  /*3080*/  UGETNEXTWORKID.BROADCAST [UR4], [UR5] ;  /* 0x00000000040073ca */ /* 0x000fec0008000100 */
[----:B------:R-:W-:Y:S02]  /*3090*/  USEL UR4, URZ, 0x1, UP0 ;  /* 0x00000001ff047887 */ /* 0x000fe40008000000 */
[----:B------:R-:W-:-:S04]  /*30a0*/  USEL UR6, UR6, URZ, UP0 ;  /* 0x000000ff06067287 */ /* 0x000fc80008000000 */
[----:B------:R-:W-:Y:S02]  /*30b0*/  LOP3.LUT R12, R12, UR4, RZ, 0x3c, !PT ;  /* 0x000000040c0c7c12 */ /* 0x000fe4000f8e3cff */
[----:B-1----:R-:W-:-:S04]  /*30c0*/  SHF.L.U32 R4, R9, 0x1f, RZ ;  /* 0x0000001f09047819 */ /* 0x002fc800000006ff */
[----:B------:R-:W1:Y:S02]  /*30d0*/  SYNCS.PHASECHK.TRANS64.TRYWAIT P1, [R0+URZ+0xb0], R4 ;  /* 0x0000b004000075a7 */ /* 0x000e6400080211ff */
[----:B-1----:R-:W-:Y:S05]  /*30e0*/  @!P1 BRA `(.L_x_57) ;  /* 0x0000005400f89947 */ /* 0x002fea0003800000 */
.L_x_148:
[----:B-1----:R-:W-:Y:S01]  /*30f0*/  LEA R4, R11, UR37, 0x4 ;  /* 0x000000250b047c11 */ /* 0x002fe2000f8e20ff */
[----:B------:R-:W-:Y:S01]  /*3100*/  VIADD R0, R0, 0xc0 ;  /* 0x000000c000007836 */ /* 0x000fe20000000000 */
[----:B------:R-:W-:Y:S01]  /*3110*/  SEL R3, R3, RZ, P0 ;  /* 0x000000ff03037207 */ /* 0x000fe20000000000 */
[----:B------:R-:W-:-:S03]  /*3120*/  VIADD R11, R11, 0x1 ;  /* 0x000000010b0b7836 */ /* 0x000fc60000000000 */
[----:B------:R-:W1:Y:S01]  /*3130*/  LDS.128 R4, [R4+0x120] ;  /* 0x0001200004047984 */ /* 0x000e620000000c00 */
[----:B------:R-:W-:Y:S02]  /*3140*/  PRMT R0, RZ, 0x654, R0 ;  /* 0x00000654ff007816 */ /* 0x000fe40000000000 */
[C---:B------:R-:W-:Y:S01]  /*3150*/  ISETP.NE.AND P1, PT, R11.reuse, 0x2, PT ;  /* 0x000000020b00780c */ /* 0x040fe20003f25270 */
[----:B------:R-:W-:Y:S01]  /*3160*/  @!PT LDS RZ, [RZ] ;  /* 0x00000000fffff984 */ /* 0x000fe20000000800 */
[----:B------:R-:W-:Y:S01]  /*3170*/  @!PT LDS RZ, [RZ] ;  /* 0x00000000fffff984 */ /* 0x000fe20000000800 */
[----:B------:R-:W-:Y:S01]  /*3180*/  @!PT LDS RZ, [RZ] ;  /* 0x00000000fffff984 */ /* 0x000fe20000000800 */
[----:B------:R-:W-:Y:S01]  /*3190*/  @!PT LDS RZ, [RZ] ;  /* 0x00000000fffff984 */ /* 0x000fe20000000800 */
[----:B------:R2:W-:Y:S06]  /*31a0*/  MEMBAR.ALL.CTA ;  /* 0x0000000000007992 */ /* 0x0005ec0000008000 */
[----:B--2---:R-:W2:Y:S01]  /*31b0*/  FENCE.VIEW.ASYNC.S ;  /* 0x00000000000073c6 */ /* 0x004ea20000000000 */
[----:B------:R-:W-:Y:S01]  /*31c0*/  SEL R11, R11, RZ, P1 ;  /* 0x000000ff0b0b7207 */ /* 0x000fe20000800000 */
[----:B--2---:R2:W-:Y:S01]  /*31d0*/  SYNCS.ARRIVE.TRANS64.RED.A1T0 RZ, [R0+URZ], RZ ;  /* 0x000000ff00ff79a7 */ /* 0x0045e200081004ff */
[----:B-1----:R-:W-:-:S02]  /*31e0*/  LOP3.LUT P3, RZ, R6, 0x1, RZ, 0xc0, !PT ;  /* 0x0000000106ff7812 */ /* 0x002fc4000786c0ff */
[----:B------:R-:W-:-:S04]  /*31f0*/  SEL R4, RZ, 0x1, P1 ;  /* 0x00000001ff047807 */ /* 0x000fc80000800000 */
[----:B------:R-:W-:Y:S02]  /*3200*/  LOP3.LUT R9, R9, R4, RZ, 0x3c, !PT ;  /* 0x0000000409097212 */ /* 0x000fe400078e3cff */
[----:B--2---:R-:W-:-:S04]  /*3210*/  SEL R0, RZ, 0x1, P0 ;  /* 0x00000001ff007807 */ /* 0x004fc80000000000 */
[----:B------:R-:W-:Y:S01]  /*3220*/  LOP3.LUT R8, R8, R0, RZ, 0x3c, !PT ;  /* 0x0000000008087212 */ /* 0x000fe200078e3cff */
[----:B------:R-:W-:Y:S06]  /*3230*/  @P3 BRA `(.L_x_58) ;  /* 0xfffffffc002c3947 */ /* 0x000fec000383ffff */
[----:B------:R-:W-:Y:S01]  /*3240*/  ULEA UR5, UR6, UR37, 0x3 ;  /* 0x0000002506057291 */ /* 0x000fe2000f8e18ff */
[----:B------:R-:W-:-:S08]  /*3250*/  SHF.L.U32 R2, R12, 0x1f, RZ ;  /* 0x0000001f0c027819 */ /* 0x000fd000000006ff */
[----:B------:R-:W1:Y:S02]  /*3260*/  SYNCS.PHASECHK.TRANS64 P0, [UR5+0xc0], R2 ;  /* 0x0000c002ff0075a7 */ /* 0x000e640008001005 */
[----:B-1----:R-:W-:Y:S05]  /*3270*/  @P0 BRA `(.L_x_59) ;  /* 0x0000000000080947 */ /* 0x002fea0003800000 */
[----:B------:R-:W1:Y:S02]  /*3280*/  SYNCS.PHASECHK.TRANS64.TRYWAIT P0, [UR5+0xc0], R2 ;  /* 0x0000c002ff0075a7 */ /* 0x000e640008001105 */
[----:B-1----:R-:W-:Y:S05]  /*3290*/  @!P0 BRA `(.L_x_60) ;  /* 0x0000005400a08947 */ /* 0x002fea0003800000 */
.L_x_59:
[----:B------:R-:W-:-:S04]  /*32a0*/  UIADD3 UR4, UPT, UPT, UR6, 0x1, URZ ;  /* 0x0000000106047890 */ /* 0x000fc8000fffe0ff */
[----:B------:R-:W-:-:S04]  /*32b0*/  UISETP.NE.AND UP0, UPT, UR4, 0x2, UPT ;  /* 0x000000020400788c */ /* 0x000fc8000bf05270 */
[----:B------:R-:W-:Y:S02]  /*32c0*/  USEL UR7, URZ, 0x1, UP0 ;  /* 0x00000001ff077887 */ /* 0x000fe40008000000 */
[----:B------:R-:W-:-:S04]  /*32d0*/  USEL UR4, UR4, URZ, UP0 ;  /* 0x000000ff04047287 */ /* 0x000fc80008000000 */
[----:B------:R-:W-:Y:S01]  /*32e0*/  ULEA UR4, UR4, UR37, 0x3 ;  /* 0x0000002504047291 */ /* 0x000fe2000f8e18ff */
[----:B-1----:R-:W-:-:S04]  /*32f0*/  LOP3.LUT R2, R12, UR7, RZ, 0x3c, !PT ;  /* 0x000000070c027c12 */ /* 0x002fc8000f8e3cff */
[----:B------:R-:W-:-:S04]  /*3300*/  SHF.L.U32 R0, R2, 0x1f, RZ ;  /* 0x0000001f02007819 */ /* 0x000fc800000006ff */
[----:B------:R-:W1:Y:S02]  /*3310*/  SYNCS.PHASECHK.TRANS64 P0, [UR4+0xc0], R0 ;  /* 0x0000c000ff0075a7 */ /* 0x000e640008001004 */
[----:B-1----:R-:W-:Y:S05]  /*3320*/  @P0 EXIT ;  /* 0x000000000000094d */ /* 0x002fea0003800000 */
[----:B------:R-:W-:Y:S02]  /*3330*/  SHF.L.U32 R2, R2, 0x1f, RZ ;  /* 0x0000001f02027819 */ /* 0x000fe400000006ff */
[----:B------:R-:W-:-:S07]  /*3340*/  MOV R0, UR4 ;  /* 0x0000000400007c02 */ /* 0x000fce0008000f00 */
.L_x_61:
[----:B-1----:R1:W2:Y:S02]  /*3350*/  SYNCS.PHASECHK.TRANS64.TRYWAIT P0, [R0+URZ+0xc0], R2 ;  /* 0x0000c002000075a7 */ /* 0x0022a400080011ff */
[----:B--2---:R-:W-:Y:S05]  /*3360*/  @!P0 NANOSLEEP.SYNCS 0x989680 ;  /* 0x009896800000895d */ /* 0x004fea0003900000 */
[----:B------:R-:W2:Y:S02]  /*3370*/  @!P0 SYNCS.PHASECHK.TRANS64 P0, [R0+URZ+0xc0], R2 ;  /* 0x0000c002000085a7 */ /* 0x000ea400080010ff */
[----:B--2---:R-:W-:Y:S05]  /*3380*/  @P0 EXIT ;  /* 0x000000000000094d */ /* 0x004fea0003800000 */
[----:B------:R-:W-:Y:S05]  /*3390*/  BRA `(.L_x_61) ;  /* 0xfffffffc00ec7947 */ /* 0x000fea000383ffff */
.L_x_54:
[----:B------:R-:W-:Y:S05]  /*33a0*/  BRA.U UP3, `(.L_x_62) ;  /* 0x00000015037c7547 */ /* 0x000fea000b800000 */
[----:B------:R-:W-:Y:S01]  /*33b0*/  UMOV UR4, 0x40 ;  /* 0x0000004000047882 */ /* 0x000fe20000000000 */
[----:B------:R-:W-:Y:S01]  /*33c0*/  NOP ;  /* 0x0000000000007918 */ /* 0x000fe20000000000 */
[----:B------:R-:W-:Y:S01]  /*33d0*/  ULEA UR4, UR37, UR4, 0x18 ;  /* 0x0000000425047291 */ /* 0x000fe2000f8ec0ff */
[----:B------:R-:W-:Y:S02]  /*33e0*/  UMOV UR5, 0x400 ;  /* 0x0000040000057882 */ /* 0x000fe40000000000 */
[----:B------:R-:W-:-:S06]  /*33f0*/  ULEA UR37, UR37, UR5, 0x18 ;  /* 0x0000000525257291 */ /* 0x000fcc000f8ec0ff */
[----:B------:R-:W1:Y:S02]  /*3400*/  LDS.U8 R0, [UR4+0x1c] ;  /* 0x00001c04ff007984 */ /* 0x000e640008000000 */
[----:B-1----:R-:W-:-:S13]  /*3410*/  ISETP.NE.AND P0, PT, R0, RZ, PT ;  /* 0x000000ff0000720c */ /* 0x002fda0003f05270 */
[----:B------:R-:W-:Y:S05]  /*3420*/  @P0 BRA `(.L_x_63) ;  /* 0x0000000000580947 */ /* 0x000fea0003800000 */
[----:B------:R-:W-:-:S13]  /*3430*/  ELECT P0, URZ, PT ;  /* 0x0000000000ff782f */ /* 0x000fda0003800000 */
[----:B------:R-:W-:Y:S05]  /*3440*/  @!P0 BRA `(.L_x_64) ;  /* 0x0000000000608947 */ /* 0x000fea0003800000 */
[----:B------:R-:W-:Y:S01]  /*3450*/  UMOV UR5, 0x10 ;  /* 0x0000001000057882 */ /* 0x000fe20000000000 */
[----:B------:R-:W-:Y:S01]  /*3460*/  HFMA2 R0, -RZ, RZ, 0, 5.9604644775390625e-08 ;  /* 0x00000001ff007431 */ /* 0x000fe200000001ff */
[----:B------:R-:W-:-:S03]  /*3470*/  MOV R2, 0xffff ;  /* 0x0000ffff00027802 */ /* 0x000fc60000000f00 */
[----:B------:R-:W-:Y:S04]  /*3480*/  DEPBAR.LE SB1, 0x36 ;  /* 0x00009d800000791a */ /* 0x000fe80000000000 */
[----:B------:R-:W1:Y:S02]  /*3490*/  UTCATOMSWS.FIND_AND_SET.ALIGN UP0, UR5, UR5 ;  /* 0x00000005000575e3 */ /* 0x000e640008000800 */
[----:B-1----:R-:W-:Y:S01]  /*34a0*/  MOV R3, UR5 ;  /* 0x0000000500037c02 */ /* 0x002fe20008000f00 */
[----:B------:R-:W-:Y:S06]  /*34b0*/  BRA.U UP0, `(.L_x_65) ;  /* 0x0000000100187547 */ /* 0x000fec000b800000 */
.L_x_66:
[----:B------:R-:W-:Y:S05]  /*34c0*/  NANOSLEEP 0x64 ;  /* 0x000000640000795d */ /* 0x000fea0003800000 */
[----:B------:R-:W-:-:S05]  /*34d0*/  UMOV UR5, 0x10 ;  /* 0x0000001000057882 */ /* 0x000fca0000000000 */
[----:B------:R-:W-:Y:S04]  /*34e0*/  DEPBAR.LE SB1, 0x36 ;  /* 0x00009d800000791a */ /* 0x000fe80000000000 */
[----:B------:R-:W1:Y:S02]  /*34f0*/  UTCATOMSWS.FIND_AND_SET.ALIGN UP0, UR5, UR5 ;  /* 0x00000005000575e3 */ /* 0x000e640008000800 */
[----:B-1----:R-:W-:Y:S01]  /*3500*/  MOV R3, UR5 ;  /* 0x0000000500037c02 */ /* 0x002fe20008000f00 */
[----:B------:R-:W-:Y:S05]  /*3510*/  BRA.U !UP0, `(.L_x_66) ;  /* 0xfffffffd08e87547 */ /* 0x000fea000b83ffff */
.L_x_65:
[-C--:B------:R-:W-:Y:S02]  /*3520*/  SHF.L.U32 R2, R2, R3.reuse, RZ ;  /* 0x0000000302027219 */ /* 0x080fe400000006ff */
[----:B------:R-:W-:Y:S01]  /*3530*/  SHF.L.U32 R0, R0, R3, RZ ;  /* 0x0000000300007219 */ /* 0x000fe200000006ff */
[----:B------:R-:W-:Y:S02]  /*3540*/  IMAD.SHL.U32 R3, R3, 0x20, RZ ;  /* 0x0000002003037824 */ /* 0x000fe400078e00ff */
[----:B------:R1:W-:Y:S04]  /*3550*/  ATOMS.OR RZ, [UR4+0x14], R2 ;  /* 0x00001402ffff798c */ /* 0x0003e8000b000004 */
[----:B------:R1:W-:Y:S04]  /*3560*/  ATOMS.OR RZ, [UR4+0x18], R0 ;  /* 0x00001800ffff798c */ /* 0x0003e8000b000004 */
[----:B------:R1:W-:Y:S01]  /*3570*/  STS [UR37+0x140], R3 ;  /* 0x00014003ff007988 */ /* 0x0003e20008000825 */
[----:B------:R-:W-:Y:S05]  /*3580*/  BRA `(.L_x_64) ;  /* 0x0000000000107947 */ /* 0x000fea0003800000 */
.L_x_63:
[----:B------:R-:W-:Y:S02]  /*3590*/  MOV R0, 0xffffffff ;  /* 0xffffffff00007802 */ /* 0x000fe40000000f00 */
[----:B------:R-:W-:-:S03]  /*35a0*/  MOV R2, 0x35d0 ;  /* 0x000035d000027802 */ /* 0x000fc60000000f00 */
[----:B------:R1:W-:Y:S04]  /*35b0*/  STS [UR37+0x140], R0 ;  /* 0x00014000ff007988 */ /* 0x0003e80008000825 */
[----:B-1-3-5:R-:W-:Y:S05]  /*35c0*/  CALL.REL.NOINC `($__internal_1_$__cuda_sm10x_tcgen05_guardrail_trap_phase_invalid_during_alloc) ;  /* 0x0000005800487944 */ /* 0x02afea0003c00000 */
.L_x_64:
[----:B------:R-:W-:Y:S05]  /*35d0*/  WARPSYNC.ALL ;  /* 0x0000000000007948 */ /* 0x000fea0003800000 */
[----:B------:R-:W2:Y:S01]  /*35e0*/  S2UR UR14, SR_CgaCtaId ;  /* 0x00000000000e79c3 */ /* 0x000ea20000008800 */
[----:B------:R-:W-:Y:S01]  /*35f0*/  UMOV UR4, 0x400 ;  /* 0x0000040000047882 */ /* 0x000fe20000000000 */
[----:B------:R-:W-:-:S06]  /*3600*/  NOP ;  /* 0x0000000000007918 */ /* 0x000fcc0000000000 */
[----:B------:R-:W-:Y:S08]  /*3610*/  BAR.ARV 0x6, 0xa0 ;  /* 0x0182800000007b1d */ /* 0x000ff00000002000 */
[----:B------:R-:W4:Y:S01]  /*3620*/  LDC R8, c[0x0][0x370] ;  /* 0x0000dc00ff087b82 */ /* 0x000f220000000800 */
[----:B------:R-:W-:Y:S01]  /*3630*/  LOP3.LUT R9, R9, 0xffff, RZ, 0xc0, !PT ;  /* 0x0000ffff09097812 */ /* 0x000fe200078ec0ff */
[----:B------:R-:W-:Y:S01]  /*3640*/  IMAD.MOV.U32 R14, RZ, RZ, 0x1 ;  /* 0x00000001ff0e7424 */ /* 0x000fe200078e00ff */
[----:B------:R-:W-:Y:S01]  /*3650*/  CS2R R12, SRZ ;  /* 0x00000000000c7805 */ /* 0x000fe2000001ff00 */
[----:B------:R-:W-:Y:S01]  /*3660*/  IMAD.MOV.U32 R11, RZ, RZ, RZ ;  /* 0x000000ffff0b7224 */ /* 0x000fe200078e00ff */
[----:B------:R-:W-:Y:S01]  /*3670*/  R2UR UR18, R9 ;  /* 0x00000000091272ca */ /* 0x000fe200000e0000 */
[----:B------:R-:W-:Y:S01]  /*3680*/  UMOV UR28, URZ ;  /* 0x000000ff001c7c82 */ /* 0x000fe20008000000 */
[----:B------:R-:W-:Y:S01]  /*3690*/  UMOV UR27, URZ ;  /* 0x000000ff001b7c82 */ /* 0x000fe20008000000 */
[----:B--2---:R-:W-:Y:S01]  /*36a0*/  ULEA UR14, UR14, UR4, 0x18 ;  /* 0x000000040e0e7291 */ /* 0x004fe2000f8ec0ff */
[----:B------:R-:W2:Y:S03]  /*36b0*/  LDCU UR4, c[0x0][0x38c] ;  /* 0x00007180ff0477ac */ /* 0x000ea60008000800 */
[----:B------:R-:W-:-:S02]  /*36c0*/  UIADD3 UR20, UPT, UPT, UR14, 0x6400, URZ ;  /* 0x000064000e147890 */ /* 0x000fc4000fffe0ff */
[----:B------:R-:W-:-:S03]  /*36d0*/  UIADD3 UR21, UPT, UPT, UR14, 0x22400, URZ ;  /* 0x000224000e157890 */ /* 0x000fc6000fffe0ff */
[----:B-1----:R-:W1:Y:S01]  /*36e0*/  LDS R0, [UR14+0x140] ;  /* 0x0001400eff007984 */ /* 0x002e620008000800 */
[----:B------:R-:W-:Y:S02]  /*36f0*/  UIADD3 UR22, UPT, UPT, UR14, 0x30400, URZ ;  /* 0x000304000e167890 */ /* 0x000fe4000fffe0ff */
[----:B------:R-:W-:Y:S02]  /*3700*/  UIADD3 UR23, UPT, UPT, UR14, 0x32000, URZ ;  /* 0x000320000e177890 */ /* 0x000fe4000fffe0ff */
[----:B------:R-:W-:Y:S02]  /*3710*/  USHF.R.U32.HI UR20, URZ, 0x4, UR20 ;  /* 0x00000004ff147899 */ /* 0x000fe40008011614 */
[----:B------:R-:W-:Y:S02]  /*3720*/  USHF.R.U32.HI UR21, URZ, 0x4, UR21 ;  /* 0x00000004ff157899 */ /* 0x000fe40008011615 */
[----:B------:R-:W-:Y:S02]  /*3730*/  USHF.R.U32.HI UR22, URZ, 0x4, UR22 ;  /* 0x00000004ff167899 */ /* 0x000fe40008011616 */
[----:B--2---:R-:W-:-:S02]  /*3740*/  UIADD3 UR4, UPT, UPT, UR4, 0xff, URZ ;  /* 0x000000ff04047890 */ /* 0x004fc4000fffe0ff */
[----:B------:R-:W-:Y:S02]  /*3750*/  USHF.R.U32.HI UR23, URZ, 0x4, UR23 ;  /* 0x00000004ff177899 */ /* 0x000fe40008011617 */
[----:B------:R-:W-:Y:S02]  /*3760*/  USHF.R.S32.HI UR13, URZ, 0x1f, UR4 ;  /* 0x0000001fff0d7899 */ /* 0x000fe40008011404 */
[----:B------:R-:W-:Y:S02]  /*3770*/  ULOP3.LUT UR20, UR20, 0x3fff, URZ, 0xc0, !UPT ;  /* 0x00003fff14147892 */ /* 0x000fe4000f8ec0ff */
[----:B------:R-:W-:Y:S02]  /*3780*/  ULEA.HI UR13, UR13, UR4, URZ, 0x8 ;  /* 0x000000040d0d7291 */ /* 0x000fe4000f8f40ff */
[----:B------:R-:W-:Y:S02]  /*3790*/  ULOP3.LUT UR21, UR21, 0x3fff, URZ, 0xc0, !UPT ;  /* 0x00003fff15157892 */ /* 0x000fe4000f8ec0ff */
[----:B------:R-:W-:-:S02]  /*37a0*/  USHF.R.S32.HI UR13, URZ, 0x8, UR13 ;  /* 0x00000008ff0d7899 */ /* 0x000fc4000801140d */
[----:B------:R-:W-:Y:S02]  /*37b0*/  ULOP3.LUT UR22, UR22, 0x3fff, URZ, 0xc0, !UPT ;  /* 0x00003fff16167892 */ /* 0x000fe4000f8ec0ff */
[----:B------:R-:W-:Y:S02]  /*37c0*/  UISETP.LT.AND UP0, UPT, UR13, 0x1, UPT ;  /* 0x000000010d00788c */ /* 0x000fe4000bf01270 */
[----:B------:R-:W-:Y:S02]  /*37d0*/  ULOP3.LUT UR23, UR23, 0x3fff, URZ, 0xc0, !UPT ;  /* 0x00003fff17177892 */ /* 0x000fe4000f8ec0ff */
[----:B------:R-:W-:Y:S02]  /*37e0*/  USEL UR19, UR13, 0x1, !UP0 ;  /* 0x000000010d137887 */ /* 0x000fe4000c000000 */
[----:B------:R-:W-:Y:S02]  /*37f0*/  ULOP3.LUT UR20, UR20, 0x10000, URZ, 0xfc, !UPT ;  /* 0x0001000014147892 */ /* 0x000fe4000f8efcff */
[----:B------:R-:W-:-:S02]  /*3800*/  ULOP3.LUT UR21, UR21, 0x10000, URZ, 0xfc, !UPT ;  /* 0x0001000015157892 */ /* 0x000fc4000f8efcff */
[----:B------:R-:W-:Y:S02]  /*3810*/  ULOP3.LUT UR22, UR22, 0x10000, URZ, 0xfc, !UPT ;  /* 0x0001000016167892 */ /* 0x000fe4000f8efcff */
[----:B------:R-:W-:Y:S01]  /*3820*/  ULOP3.LUT UR23, UR23, 0x10000, URZ, 0xfc, !UPT ;  /* 0x0001000017177892 */ /* 0x000fe2000f8efcff */
[----:B-1----:R-:W-:Y:S01]  /*3830*/  R2UR UR33, R0 ;  /* 0x00000000002172ca */ /* 0x002fe200000e0000 */
[----:B------:R-:W-:Y:S01]  /*3840*/  UIADD3 UR19, UPT, UPT, -UR19, URZ, URZ ;  /* 0x000000ff13137290 */ /* 0x000fe2000fffe1ff */
[----:B------:R-:W1:Y:S11]  /*3850*/  LDC R0, c[0x0][0x374] ;  /* 0x0000dd00ff007b82 */ /* 0x000e760000000800 */
[----:B------:R-:W-:Y:S01]  /*3860*/  IMAD.U32 R2, RZ, RZ, UR33 ;  /* 0x00000021ff027e24 */ /* 0x000fe2000f8e00ff */
[----:B------:R-:W-:-:S02]  /*3870*/  UIADD3 UR10, UPT, UPT, UR33, 0x80, URZ ;  /* 0x00000080210a7890 */ /* 0x000fc4000fffe0ff */
[----:B------:R-:W-:Y:S01]  /*3880*/  UIADD3 UR8, UPT, UPT, UR33, 0x84, URZ ;  /* 0x0000008421087890 */ /* 0x000fe2000fffe0ff */
[----:B------:R-:W-:Y:S01]  /*3890*/  VIADD R2, R2, 0x88 ;  /* 0x0000008802027836 */ /* 0x000fe20000000000 */
[----:B------:R-:W-:Y:S02]  /*38a0*/  UIADD3 UR6, UPT, UPT, UR33, -0x7fffff80, URZ ;  /* 0x8000008021067890 */ /* 0x000fe4000fffe0ff */
[----:B------:R-:W-:Y:S02]  /*38b0*/  UIADD3 UR4, UPT, UPT, UR33, -0x7fffff7c, URZ ;  /* 0x8000008421047890 */ /* 0x000fe4000fffe0ff */
[----:B------:R-:W-:Y:S01]  /*38c0*/  R2UR UR12, R2 ;  /* 0x00000000020c72ca */ /* 0x000fe200000e0000 */
[----:B------:R-:W-:Y:S02]  /*38d0*/  USHF.R.U32.HI UR32, URZ, 0x11, UR10 ;  /* 0x00000011ff207899 */ /* 0x000fe4000801160a */
[----:B------:R-:W-:Y:S02]  /*38e0*/  USHF.R.U32.HI UR31, URZ, 0x11, UR6 ;  /* 0x00000011ff1f7899 */ /* 0x000fe40008011606 */
[----:B------:R-:W-:-:S02]  /*38f0*/  USHF.R.U32.HI UR30, URZ, 0x11, UR8 ;  /* 0x00000011ff1e7899 */ /* 0x000fc40008011608 */
[----:B------:R-:W-:Y:S02]  /*3900*/  USHF.R.U32.HI UR29, URZ, 0x11, UR4 ;  /* 0x00000011ff1d7899 */ /* 0x000fe40008011604 */
[----:B------:R-:W-:Y:S02]  /*3910*/  ULOP3.LUT UR32, UR32, 0x6000, URZ, 0xc0, !UPT ;  /* 0x0000600020207892 */ /* 0x000fe4000f8ec0ff */
[----:B------:R-:W-:Y:S02]  /*3920*/  ULOP3.LUT UR31, UR31, 0x6000, URZ, 0xc0, !UPT ;  /* 0x000060001f1f7892 */ /* 0x000fe4000f8ec0ff */
[----:B------:R-:W-:Y:S02]  /*3930*/  ULOP3.LUT UR30, UR30, 0x6000, URZ, 0xc0, !UPT ;  /* 0x000060001e1e7892 */ /* 0x000fe4000f8ec0ff */
[----:B------:R-:W-:Y:S02]  /*3940*/  ULOP3.LUT UR29, UR29, 0x6000, URZ, 0xc0, !UPT ;  /* 0x000060001d1d7892 */ /* 0x000fe4000f8ec0ff */
[----:B------:R-:W-:-:S02]  /*3950*/  ULOP3.LUT UR32, UR32, 0x890, URZ, 0xfc, !UPT ;  /* 0x0000089020207892 */ /* 0x000fc4000f8efcff */
[----:B------:R-:W-:Y:S02]  /*3960*/  ULOP3.LUT UR31, UR31, 0x890, URZ, 0xfc, !UPT ;  /* 0x000008901f1f7892 */ /* 0x000fe4000f8efcff */
[----:B------:R-:W-:Y:S02]  /*3970*/  ULOP3.LUT UR30, UR30, 0x890, URZ, 0xfc, !UPT ;  /* 0x000008901e1e7892 */ /* 0x000fe4000f8efcff */
[----:B----4-:R-:W-:-:S12]  /*3980*/  ULOP3.LUT UR29, UR29, 0x890, URZ, 0xfc, !UPT ;  /* 0x000008901d1d7892 */ /* 0x010fd8000f8efcff */
.L_x_75:
[C---:B------:R-:W-:Y:S02]  /*3990*/  LEA R2, R13.reuse, UR14, 0x3 ;  /* 0x0000000e0d027c11 */ /* 0x040fe4000f8e18ff */
[----:B------:R-:W-:Y:S02]  /*39a0*/  SHF.L.U32 R3, R12, 0x1f, RZ ;  /* 0x0000001f0c037819 */ /* 0x000fe400000006ff */
[----:B------:R-:W-:Y:S02]  /*39b0*/  LEA R4, R13, UR14, 0x4 ;  /* 0x0000000e0d047c11 */ /* 0x000fe4000f8e20ff */
[----:B--2---:R-:W2:Y:S02]  /*39c0*/  SYNCS.PHASECHK.TRANS64.TRYWAIT P0, [R2+URZ+0xb0], R3 ;  /* 0x0000b003020075a7 */ /* 0x004ea400080011ff */
[----:B--2-4-:R-:W-:Y:S05]  /*39d0*/  @!P0 BRA `(.L_x_67) ;  /* 0x0000004c00e88947 */ /* 0x014fea0003800000 */
.L_x_150:
[----:B------:R-:W4:Y:S01]  /*39e0*/  LDS.128 R4, [R4+0x120] ;  /* 0x0001200004047984 */ /* 0x000f220000000c00 */
[----:B---3--:R-:W-:Y:S01]  /*39f0*/  ISETP.GE.AND P0, PT, R40, 0x1, PT ;  /* 0x000000012800780c */ /* 0x008fe20003f06270 */
[----:B--2---:R-:W-:Y:S01]  /*3a00*/  VIADD R2, R2, 0xc0 ;  /* 0x000000c002027836 */ /* 0x004fe20000000000 */
[----:B------:R-:W-:Y:S01]  /*3a10*/  @!PT LDS RZ, [RZ] ;  /* 0x00000000fffff984 */ /* 0x000fe20000000800 */
[----:B------:R-:W-:Y:S01]  /*3a20*/  @!PT LDS RZ, [RZ] ;  /* 0x00000000fffff984 */ /* 0x000fe20000000800 */
[----:B------:R-:W-:Y:S01]  /*3a30*/  @!PT LDS RZ, [RZ] ;  /* 0x00000000fffff984 */ /* 0x000fe20000000800 */
[----:B------:R-:W-:Y:S01]  /*3a40*/  @!PT LDS RZ, [RZ] ;  /* 0x00000000fffff984 */ /* 0x000fe20000000800 */
[----:B------:R2:W-:Y:S06]  /*3a50*/  MEMBAR.ALL.CTA ;  /* 0x0000000000007992 */ /* 0x0005ec0000008000 */
[----:B--2---:R-:W2:Y:S01]  /*3a60*/  FENCE.VIEW.ASYNC.S ;  /* 0x00000000000073c6 */ /* 0x004ea20000000000 */
[----:B------:R-:W-:-:S04]  /*3a70*/  PRMT R2, RZ, 0x654, R2 ;  /* 0x00000654ff027816 */ /* 0x000fc80000000002 */
[----:B--2---:R2:W-:Y:S01]  /*3a80*/  SYNCS.ARRIVE.TRANS64.RED.A1T0 RZ, [R2+URZ], RZ ;  /* 0x000000ff02ff79a7 */ /* 0x0045e200081004ff */
[----:B----4-:R-:W-:-:S13]  /*3a90*/  LOP3.LUT P3, RZ, R6, 0x1, RZ, 0xc0, !PT ;  /* 0x0000000106ff7812 */ /* 0x010fda000786c0ff */
[----:B------:R-:W-:Y:S02]  /*3aa0*/  @P3 MOV R10, R4 ;  /* 0x00000004000a3202 */ /* 0x000fe40000000f00 */
[----:B------:R-:W-:Y:S01]  /*3ab0*/  @P3 LOP3.LUT R9, R5, 0xffff, RZ, 0xc0, !PT ;  /* 0x0000ffff05093812 */ /* 0x000fe200078ec0ff */
[----:B--2---:R-:W-:Y:S06]  /*3ac0*/  @!P0 BRA `(.L_x_68) ;  /* 0x0000000000b88947 */ /* 0x004fec0003800000 */
[----:B------:R-:W1:Y:S01]  /*3ad0*/  LDC.64 R4, c[0x0][0xf18] ;  /* 0x0003c600ff047b82 */ /* 0x000e620000000a00 */
[----:B------:R-:W-:-:S07]  /*3ae0*/  ISETP.NE.AND P0, PT, R40, 0x1, PT ;  /* 0x000000012800780c */ /* 0x000fce0003f05270 */
[----:B------:R-:W2:Y:S08]  /*3af0*/  LDC.64 R6, c[0x0][0xf10] ;  /* 0x0003c400ff067b82 */ /* 0x000eb00000000a00 */
[----:B------:R-:W3:Y:S08]  /*3b00*/  LDC R15, c[0x0][0xf20] ;  /* 0x0003c800ff0f7b82 */ /* 0x000ef00000000800 */
[----:B------:R-:W4:Y:S01]  /*3b10*/  LDC R16, c[0x0][0xf0c] ;  /* 0x0003c300ff107b82 */ /* 0x000f220000000800 */
[----:B-1----:R-:W-:Y:S01]  /*3b20*/  IMAD.HI.U32 R18, R0, R5, RZ ;  /* 0x0000000500127227 */ /* 0x002fe200078e00ff */
[----:B------:R-:W-:-:S03]  /*3b30*/  ISETP.NE.AND P1, PT, R4, 0x1, PT ;  /* 0x000000010400780c */ /* 0x000fc60003f25270 */
[----:B------:R-:W-:-:S03]  /*3b40*/  IMAD.HI.U32 R5, R9, R5, RZ ;  /* 0x0000000509057227 */ /* 0x000fc600078e00ff */
[----:B------:R-:W1:Y:S01]  /*3b50*/  LDC.64 R2, c[0x0][0xf28] ;  /* 0x0003ca00ff027b82 */ /* 0x000e620000000a00 */
[----:B--2---:R-:W-:-:S04]  /*3b60*/  IMAD.HI.U32 R19, R8, R6, RZ ;  /* 0x0000000608137227 */ /* 0x004fc800078e00ff */
[----:B------:R-:W-:Y:S01]  /*3b70*/  IMAD.HI.U32 R20, R10, R6, RZ ;  /* 0x000000060a147227 */ /* 0x000fe200078e00ff */
[----:B------:R-:W-:Y:S02]  /*3b80*/  SHF.R.U32.HI R19, RZ, R7, R19 ;  /* 0x00000007ff137219 */ /* 0x000fe40000011613 */
[-C--:B---3--:R-:W-:Y:S02]  /*3b90*/  SHF.R.U32.HI R18, RZ, R15.reuse, R18 ;  /* 0x0000000fff127219 */ /* 0x088fe40000011612 */
[----:B------:R-:W-:Y:S02]  /*3ba0*/  SHF.R.U32.HI R5, RZ, R15, R5 ;  /* 0x0000000fff057219 */ /* 0x000fe40000011605 */
[----:B------:R-:W-:Y:S02]  /*3bb0*/  SEL R18, R0, R18, !P1 ;  /* 0x0000001200127207 */ /* 0x000fe40004800000 */
[----:B------:R-:W-:Y:S02]  /*3bc0*/  SHF.R.U32.HI R20, RZ, R7, R20 ;  /* 0x00000007ff147219 */ /* 0x000fe40000011614 */
[----:B----4-:R-:W-:-:S02]  /*3bd0*/  ISETP.NE.AND P2, PT, R16, 0x1, PT ;  /* 0x000000011000780c */ /* 0x010fc40003f45270 */
[----:B------:R-:W-:Y:S02]  /*3be0*/  SEL R5, R9, R5, !P1 ;  /* 0x0000000509057207 */ /* 0x000fe40004800000 */
[----:B------:R-:W-:Y:S02]  /*3bf0*/  SEL R19, R8, R19, !P2 ;  /* 0x0000001308137207 */ /* 0x000fe40005000000 */
[----:B------:R-:W-:Y:S01]  /*3c00*/  SEL R20, R10, R20, !P2 ;  /* 0x000000140a147207 */ /* 0x000fe20005000000 */
[----:B-1----:R-:W-:-:S04]  /*3c10*/  IMAD.HI.U32 R17, R18, R2, RZ ;  /* 0x0000000212117227 */ /* 0x002fc800078e00ff */
        /* <DEDUP_REMOVED lines=25> */
.L_x_68:
[----:B------:R-:W2:Y:S02]  /*3db0*/  LDCU UR5, c[0x0][0xf30] ;  /* 0x0001e600ff0577ac */ /* 0x000ea40008000800 */
[----:B--2---:R-:W-:-:S09]  /*3dc0*/  UISETP.NE.AND UP0, UPT, UR5, 0x1, UPT ;  /* 0x000000010500788c */ /* 0x004fd2000bf05270 */
[----:B------:R-:W-:Y:S05]  /*3dd0*/  BRA.U UP0, `(.L_x_69) ;  /* 0x0000000100387547 */ /* 0x000fea000b800000 */
[----:B------:R-:W2:Y:S08]  /*3de0*/  LDC.64 R4, c[0x0][0xf10] ;  /* 0x0003c400ff047b82 */ /* 0x000eb00000000a00 */
[----:B------:R-:W3:Y:S08]  /*3df0*/  LDC.64 R2, c[0x0][0xf18] ;  /* 0x0003c600ff027b82 */ /* 0x000ef00000000a00 */
[----:B------:R-:W4:Y:S08]  /*3e00*/  LDC R7, c[0x0][0xf0c] ;  /* 0x0003c300ff077b82 */ /* 0x000f300000000800 */
[----:B------:R-:W1:Y:S01]  /*3e10*/  LDC R6, c[0x0][0xf20] ;  /* 0x0003c800ff067b82 */ /* 0x000e620000000800 */
[----:B--2---:R-:W-:-:S05]  /*3e20*/  IMAD.HI.U32 R4, R10, R4, RZ ;  /* 0x000000040a047227 */ /* 0x004fca00078e00ff */
[----:B------:R-:W-:Y:S01]  /*3e30*/  SHF.R.U32.HI R4, RZ, R5, R4 ;  /* 0x00000005ff047219 */ /* 0x000fe20000011604 */
[----:B---3--:R-:W-:Y:S01]  /*3e40*/  IMAD.HI.U32 R3, R9, R3, RZ ;  /* 0x0000000309037227 */ /* 0x008fe200078e00ff */
[----:B------:R-:W-:Y:S02]  /*3e50*/  ISETP.NE.AND P0, PT, R2, 0x1, PT ;  /* 0x000000010200780c */ /* 0x000fe40003f05270 */
[----:B----4-:R-:W-:-:S04]  /*3e60*/  ISETP.NE.AND P1, PT, R7, 0x1, PT ;  /* 0x000000010700780c */ /* 0x010fc80003f25270 */
[----:B------:R-:W-:Y:S02]  /*3e70*/  SEL R4, R10, R4, !P1 ;  /* 0x000000040a047207 */ /* 0x000fe40004800000 */
[----:B-1----:R-:W-:-:S04]  /*3e80*/  SHF.R.U32.HI R3, RZ, R6, R3 ;  /* 0x00000006ff037219 */ /* 0x002fc80000011603 */
[----:B------:R-:W-:-:S05]  /*3e90*/  SEL R3, R9, R3, !P0 ;  /* 0x0000000309037207 */ /* 0x000fca0004000000 */
[----:B------:R-:W-:-:S04]  /*3ea0*/  IMAD.IADD R3, R4, 0x1, -R3 ;  /* 0x0000000104037824 */ /* 0x000fc800078e0a03 */
[----:B------:R-:W-:-:S07]  /*3eb0*/  IMAD R9, R3, R2, R9 ;  /* 0x0000000203097224 */ /* 0x000fce00078e0209 */
.L_x_69:
[----:B------:R-:W2:Y:S01]  /*3ec0*/  LDCU UR5, c[0x0][0x38c] ;  /* 0x00007180ff0577ac */ /* 0x000ea20008000800 */
[----:B------:R-:W-:Y:S02]  /*3ed0*/  PLOP3.LUT P1, PT, PT, PT, PT, 0x80, 0x8 ;  /* 0x000000000008781c */ /* 0x000fe40003f2f070 */
[----:B------:R-:W-:Y:S01]  /*3ee0*/  SHF.L.U32 R2, R14, 0x1f, RZ ;  /* 0x0000001f0e027819 */ /* 0x000fe200000006ff */
[----:B------:R-:W-:Y:S02]  /*3ef0*/  ULEA UR16, UR28, UR14, 0x3 ;  /* 0x0000000e1c107291 */ /* 0x000fe4000f8e18ff */
[----:B------:R-:W-:Y:S02]  /*3f00*/  ULEA UR17, UR28, UR33, 0x6 ;  /* 0x000000211c117291 */ /* 0x000fe4000f8e30ff */
[----:B--2---:R-:W-:-:S06]  /*3f10*/  UISETP.GE.AND UP0, UPT, UR5, 0x1, UPT ;  /* 0x000000010500788c */ /* 0x004fcc000bf06270 */
[----:B------:R-:W-:-:S05]  /*3f20*/  PLOP3.LUT P0, PT, PT, PT, UP0, 0x80, 0x8 ;  /* 0x000000000008781c */ /* 0x000fca0003f0f008 */
[----:B------:R-:W-:-:S08]  /*3f30*/  @UP0 ULEA UR5, UR27, UR14, 0x3 ;  /* 0x0000000e1b050291 */ /* 0x000fd0000f8e18ff */
[----:B------:R-:W-:-:S04]  /*3f40*/  @P0 SHF.L.U32 R3, R11, 0x1f, RZ ;  /* 0x0000001f0b030819 */ /* 0x000fc800000006ff */
[----:B------:R2:W3:Y:S01]  /*3f50*/  @P0 SYNCS.PHASECHK.TRANS64.TRYWAIT P1, [UR5], R3 ;  /* 0x00000003ff0005a7 */ /* 0x0004e20008021105 */
[----:B------:R-:W4:Y:S01]  /*3f60*/  SYNCS.PHASECHK.TRANS64.TRYWAIT P0, [UR16+0xe0], R2 ;  /* 0x0000e002ff0075a7 */ /* 0x000f220008001110 */
[----:B--2---:R-:W-:-:S04]  /*3f70*/  LEA.HI R3, R24, R24, RZ, 0x1 ;  /* 0x0000001818037211 */ /* 0x004fc800078f08ff */
[----:B------:R-:W-:-:S05]  /*3f80*/  LOP3.LUT R3, R3, 0x7ffffffe, RZ, 0xc0, !PT ;  /* 0x7ffffffe03037812 */ /* 0x000fca00078ec0ff */
[----:B------:R-:W-:-:S05]  /*3f90*/  IMAD.IADD R3, R24, 0x1, -R3 ;  /* 0x0000000118037824 */ /* 0x000fca00078e0a03 */
[----:B------:R-:W-:-:S13]  /*3fa0*/  R2UR UR11, R3 ;  /* 0x00000000030b72ca */ /* 0x000fda00000e0000 */
[----:B------:R-:W-:Y:S01]  /*3fb0*/  ULEA UR11, UR11, UR12, 0x1 ;  /* 0x0000000c0b0b7291 */ /* 0x000fe2000f8e08ff */
[----:B---34-:R-:W-:Y:S11]  /*3fc0*/  @!P0 BRA `(.L_x_70) ;  /* 0x0000004800808947 */ /* 0x018ff60003800000 */
.L_x_152:
[----:B------:R-:W-:Y:S01]  /*3fd0*/  IADD3 R13, PT, PT, R13, 0x1, RZ ;  /* 0x000000010d0d7810 */ /* 0x000fe20007ffe0ff */
[----:B------:R-:W-:Y:S06]  /*3fe0*/  BRA.U !UP0, `(.L_x_71) ;  /* 0x0000000508507547 */ /* 0x000fec000b800000 */
[----:B------:R-:W-:Y:S02]  /*3ff0*/  ULOP3.LUT UR7, UR11, 0x80000000, URZ, 0x3c, !UPT ;  /* 0x800000000b077892 */ /* 0x000fe4000f8e3cff */
[----:B------:R-:W-:Y:S02]  /*4000*/  UIADD3 UR9, UPT, UPT, UR11, 0x4, URZ ;  /* 0x000000040b097890 */ /* 0x000fe4000fffe0ff */
[----:B------:R-:W-:Y:S02]  /*4010*/  UIADD3 UR5, UPT, UPT, UR11, -0x7ffffffc, URZ ;  /* 0x800000040b057890 */ /* 0x000fe4000fffe0ff */
        /* <DEDUP_REMOVED lines=11> */
[----:B------:R-:W-:Y:S02]  /*40d0*/  ULOP3.LUT UR34, UR34, 0x480, URZ, 0xfc, !UPT ;  /* 0x0000048022227892 */ /* 0x000fe4000f8efcff */
[----:B------:R-:W-:Y:S02]  /*40e0*/  UPRMT UR41, UR40, 0x5410, UR32 ;  /* 0x0000541028297896 */ /* 0x000fe40008000020 */
[----:B------:R-:W-:Y:S02]  /*40f0*/  UPRMT UR39, UR38, 0x5410, UR31 ;  /* 0x0000541026277896 */ /* 0x000fe4000800001f */
[----:B------:R-:W-:-:S02]  /*4100*/  UPRMT UR37, UR36, 0x5410, UR30 ;  /* 0x0000541024257896 */ /* 0x000fc4000800001e */
[----:B------:R-:W-:Y:S01]  /*4110*/  UPRMT UR35, UR34, 0x5410, UR29 ;  /* 0x0000541022237896 */ /* 0x000fe2000800001d */
[----:B------:R-:W-:Y:S01]  /*4120*/  UMOV UR26, URZ ;  /* 0x000000ff001a7c82 */ /* 0x000fe20008000000 */
[----:B------:R-:W-:Y:S01]  /*4130*/  UMOV UR25, UR19 ;  /* 0x0000001300197c82 */ /* 0x000fe20008000000 */
[----:B------:R-:W-:Y:S01]  /*4140*/  UMOV UR24, UR13 ;  /* 0x0000000d00187c82 */ /* 0x000fe20008000000 */
[----:B------:R-:W-:Y:S01]  /*4150*/  UMOV UR49, UR27 ;  /* 0x0000001b00317c82 */ /* 0x000fe20008000000 */
[----:B------:R-:W-:Y:S01]  /*4160*/  UMOV UR40, URZ ;  /* 0x000000ff00287c82 */ /* 0x000fe20008000000 */
[----:B------:R-:W-:Y:S01]  /*4170*/  UMOV UR38, URZ ;  /* 0x000000ff00267c82 */ /* 0x000fe20008000000 */
[----:B------:R-:W-:Y:S01]  /*4180*/  UMOV UR36, URZ ;  /* 0x000000ff00247c82 */ /* 0x000fe20008000000 */
[----:B------:R-:W-:-:S05]  /*4190*/  UMOV UR34, URZ ;  /* 0x000000ff00227c82 */ /* 0x000fca0008000000 */
.L_x_74:
[----:B------:R-:W-:Y:S02]  /*41a0*/  UIADD3 UR25, UPT, UPT, UR25, 0x1, URZ ;  /* 0x0000000119197890 */ /* 0x000fe4000fffe0ff */
[----:B---3--:R-:W-:Y:S02]  /*41b0*/  ULEA UR15, UR49, UR14, 0x3 ;  /* 0x0000000e310f7291 */ /* 0x008fe4000f8e18ff */
[----:B------:R-:W-:Y:S01]  /*41c0*/  UISETP.NE.AND UP0, UPT, UR25, URZ, UPT ;  /* 0x000000ff1900728c */ /* 0x000fe2000bf05270 */
[----:B----4-:R-:W-:Y:S10]  /*41d0*/  @P1 BRA `(.L_x_72) ;  /* 0x00000000000c1947 */ /* 0x010ff40003800000 */
[----:B--2---:R-:W-:Y:S04]  /*41e0*/  SHF.L.U32 R3, R11, 0x1f, RZ ;  /* 0x0000001f0b037819 */ /* 0x004fe800000006ff */
[----:B------:R-:W2:Y:S02]  /*41f0*/  SYNCS.PHASECHK.TRANS64.TRYWAIT P0, [UR15], R3 ;  /* 0x00000003ff0075a7 */ /* 0x000ea4000800110f */
[----:B--2---:R-:W-:Y:S05]  /*4200*/  @!P0 BRA `(.L_x_73) ;  /* 0x0000004800088947 */ /* 0x004fea0003800000 */
.L_x_72:
[----:B------:R-:W-:Y:S01]  /*4210*/  UISETP.NE.AND UP1, UPT, UR24, 0x1, UPT ;  /* 0x000000011800788c */ /* 0x000fe2000bf25270 */
[----:B------:R-:W-:Y:S01]  /*4220*/  PLOP3.LUT P1, PT, PT, PT, PT, 0x80, 0x8 ;  /* 0x000000000008781c */ /* 0x000fe20003f2f070 */
[----:B------:R-:W-:Y:S02]  /*4230*/  UIADD3 UR27, UPT, UPT, UR49, 0x1, URZ ;  /* 0x00000001311b7890 */ /* 0x000fe4000fffe0ff */
[----:B------:R-:W-:Y:S02]  /*4240*/  ULEA UR48, UR49, UR22, 0x6 ;  /* 0x0000001631307291 */ /* 0x000fe4000f8e30ff */
[----:B------:R-:W-:Y:S01]  /*4250*/  UISETP.NE.AND UP2, UPT, UR27, 0x7, UPT ;  /* 0x000000071b00788c */ /* 0x000fe2000bf45270 */
[----:B------:R-:W-:Y:S01]  /*4260*/  PLOP3.LUT P0, PT, PT, PT, UP1, 0x80, 0x8 ;  /* 0x000000000008781c */ /* 0x000fe20003f0f018 */
[----:B------:R-:W-:Y:S02]  /*4270*/  ULEA UR46, UR49, UR23, 0x6 ;  /* 0x00000017312e7291 */ /* 0x000fe4000f8e30ff */
[----:B------:R-:W-:Y:S02]  /*4280*/  USEL UR43, URZ, 0x1, UP2 ;  /* 0x00000001ff2b7887 */ /* 0x000fe40009000000 */
[----:B------:R-:W-:Y:S02]  /*4290*/  USEL UR27, UR27, URZ, UP2 ;  /* 0x000000ff1b1b7287 */ /* 0x000fe40009000000 */
[----:B------:R-:W-:Y:S02]  /*42a0*/  ULEA UR44, UR49, UR21, 0x9 ;  /* 0x00000015312c7291 */ /* 0x000fe4000f8e48ff */
[----:B------:R-:W-:Y:S01]  /*42b0*/  @UP1 ULEA UR42, UR27, UR14, 0x3 ;  /* 0x0000000e1b2a1291 */ /* 0x000fe2000f8e18ff */
[----:B------:R-:W-:Y:S01]  /*42c0*/  LOP3.LUT R11, R11, UR43, RZ, 0x3c, !PT ;  /* 0x0000002b0b0b7c12 */ /* 0x000fe2000f8e3cff */
[----:B------:R-:W-:Y:S02]  /*42d0*/  UIADD3 UR64, UPT, UPT, UR48, 0x20, URZ ;  /* 0x0000002030407890 */ /* 0x000fe4000fffe0ff */
[----:B------:R-:W-:Y:S01]  /*42e0*/  UISETP.NE.U32.AND UP1, UPT, UR26, URZ, UPT ;  /* 0x000000ff1a00728c */ /* 0x000fe2000bf25070 */
[----:B--2---:R-:W-:Y:S01]  /*42f0*/  @P0 SHF.L.U32 R2, R11, 0x1f, RZ ;  /* 0x0000001f0b020819 */ /* 0x004fe200000006ff */
[----:B------:R-:W-:Y:S02]  /*4300*/  UIADD3 UR62, UPT, UPT, UR46, 0x20, URZ ;  /* 0x000000202e3e7890 */ /* 0x000fe4000fffe0ff */
[----:B------:R-:W-:Y:S01]  /*4310*/  UIADD3 UR60, UPT, UPT, UR44, 0x2, URZ ;  /* 0x000000022c3c7890 */ /* 0x000fe2000fffe0ff */
[----:B------:R3:W4:Y:S01]  /*4320*/  @P0 SYNCS.PHASECHK.TRANS64.TRYWAIT P1, [UR42], R2 ;  /* 0x00000002ff0005a7 */ /* 0x000722000802112a */
[----:B------:R-:W-:Y:S02]  /*4330*/  ULEA UR42, UR49, UR20, 0xa ;  /* 0x00000014312a7291 */ /* 0x000fe4000f8e50ff */
[----:B------:R-:W-:Y:S02]  /*4340*/  UIADD3 UR56, UPT, UPT, UR44, 0x4, URZ ;  /* 0x000000042c387890 */ /* 0x000fe4000fffe0ff */
[----:B------:R-:W-:Y:S02]  /*4350*/  UIADD3 UR58, UPT, UPT, UR42, 0x2, URZ ;  /* 0x000000022a3a7890 */ /* 0x000fe4000fffe0ff */
[----:B------:R-:W-:Y:S02]  /*4360*/  UIADD3 UR54, UPT, UPT, UR42, 0x4, URZ ;  /* 0x000000042a367890 */ /* 0x000fe4000fffe0ff */
[----:B------:R-:W-:Y:S02]  /*4370*/  UIADD3 UR52, UPT, UPT, UR44, 0x6, URZ ;  /* 0x000000062c347890 */ /* 0x000fe4000fffe0ff */
[----:B------:R-:W-:Y:S02]  /*4380*/  UIADD3 UR50, UPT, UPT, UR42, 0x6, URZ ;  /* 0x000000062a327890 */ /* 0x000fe4000fffe0ff */
[----:B------:R-:W-:Y:S02]  /*4390*/  UIADD3 UR15, UPT, UPT, UR15, 0x38, URZ ;  /* 0x000000380f0f7890 */ /* 0x000fe4000fffe0ff */
[----:B------:R-:W-:Y:S01]  /*43a0*/  UIADD3 UR24, UPT, UPT, UR24, -0x1, URZ ;  /* 0xffffffff18187890 */ /* 0x000fe2000fffe0ff */
[----:B------:R-:W-:Y:S01]  /*43b0*/  UMOV UR49, 0x4008 ;  /* 0x0000400800317882 */ /* 0x000fe20000000000 */
[----:B------:R-:W-:Y:S01]  /*43c0*/  UMOV UR65, 0x4008 ;  /* 0x0000400800417882 */ /* 0x000fe20000000000 */
[----:B------:R2:W-:Y:S01]  /*43d0*/  UTCCP.T.S.4x32dp128bit tmem[UR33+0x80], gdesc[UR48] ;  /* 0x00008030210079e7 */ /* 0x0005e20009100000 */
[----:B------:R3:W-:Y:S01]  /*43e0*/  UTCCP.T.S.4x32dp128bit tmem[UR33+0x84], gdesc[UR64] ;  /* 0x00008440210079e7 */ /* 0x0007e20009100000 */
[----:B------:R-:W-:Y:S01]  /*43f0*/  UMOV UR47, 0x4008 ;  /* 0x00004008002f7882 */ /* 0x000fe20000000000 */
[----:B------:R-:W-:Y:S01]  /*4400*/  UMOV UR63, 0x4008 ;  /* 0x00004008003f7882 */ /* 0x000fe20000000000 */
[----:B------:R3:W-:Y:S01]  /*4410*/  UTCCP.T.S.4x32dp128bit tmem[UR33+0x88], gdesc[UR46] ;  /* 0x0000882e210079e7 */ /* 0x0007e20009100000 */
[----:B------:R3:W-:Y:S01]  /*4420*/  UTCCP.T.S.4x32dp128bit tmem[UR33+0x8c], gdesc[UR62] ;  /* 0x00008c3e210079e7 */ /* 0x0007e20009100000 */
[----:B------:R-:W-:Y:S01]  /*4430*/  UMOV UR45, 0x40004040 ;  /* 0x40004040002d7882 */ /* 0x000fe20000000000 */
[----:B------:R-:W-:Y:S01]  /*4440*/  UMOV UR43, 0x40004040 ;  /* 0x40004040002b7882 */ /* 0x000fe20000000000 */
[----:B------:R-:W-:Y:S01]  /*4450*/  UMOV UR61, 0x40004040 ;  /* 0x40004040003d7882 */ /* 0x000fe20000000000 */
[----:B------:R3:W-:Y:S01]  /*4460*/  UTCOMMA gdesc[UR42], gdesc[UR44], tmem[UR17], tmem[UR40], idesc[UR41], tmem[UR10], UP1 ;  /* 0xc00a282c2a0075ea */ /* 0x0007e20008800011 */
[----:B------:R-:W-:Y:S01]  /*4470*/  UMOV UR59, 0x40004040 ;  /* 0x40004040003b7882 */ /* 0x000fe20000000000 */
[----:B------:R-:W-:Y:S01]  /*4480*/  UMOV UR57, 0x40004040 ;  /* 0x4000404000397882 */ /* 0x000fe20000000000 */
[----:B------:R3:W-:Y:S01]  /*4490*/  UTCOMMA gdesc[UR58], gdesc[UR60], tmem[UR17], tmem[UR38], idesc[UR39], tmem[UR6], UPT ;  /* 0xc006263c3a0075ea */ /* 0x0007e2000b800011 */
[----:B------:R-:W-:Y:S01]  /*44a0*/  UMOV UR55, 0x40004040 ;  /* 0x4000404000377882 */ /* 0x000fe20000000000 */
[----:B------:R-:W-:Y:S01]  /*44b0*/  UMOV UR53, 0x40004040 ;  /* 0x4000404000357882 */ /* 0x000fe20000000000 */
[----:B------:R3:W-:Y:S01]  /*44c0*/  UTCOMMA gdesc[UR54], gdesc[UR56], tmem[UR17], tmem[UR36], idesc[UR37], tmem[UR8], UPT ;  /* 0xc0082438360075ea */ /* 0x0007e2000b800011 */
[----:B------:R-:W-:Y:S01]  /*44d0*/  UMOV UR51, 0x40004040 ;  /* 0x4000404000337882 */ /* 0x000fe20000000000 */
[----:B------:R-:W-:Y:S01]  /*44e0*/  UMOV UR26, 0x1 ;  /* 0x00000001001a7882 */ /* 0x000fe20000000000 */
[----:B------:R3:W-:Y:S01]  /*44f0*/  UTCOMMA gdesc[UR50], gdesc[UR52], tmem[UR17], tmem[UR34], idesc[UR35], tmem[UR4], UPT ;  /* 0xc0042234320075ea */ /* 0x0007e2000b800011 */
[----:B------:R3:W-:Y:S01]  /*4500*/  UTCBAR.MULTICAST [UR15], URZ, UR18 ;  /* 0x000000ff0f0073e9 */ /* 0x0007e20008000812 */
[----:B--2---:R-:W-:Y:S01]  /*4510*/  UMOV UR49, UR27 ;  /* 0x0000001b00317c82 */ /* 0x004fe20008000000 */
[----:B------:R-:W-:Y:S05]  /*4520*/  BRA.U UP0, `(.L_x_74) ;  /* 0xfffffffd001c7547 */ /* 0x000fea000b83ffff */
.L_x_71:
[----:B------:R-:W-:Y:S01]  /*4530*/  UIADD3 UR28, UPT, UPT, UR28, 0x1, URZ ;  /* 0x000000011c1c7890 */ /* 0x000fe2000fffe0ff */
[----:B------:R-:W-:Y:S01]  /*4540*/  ISETP.NE.AND P0, PT, R13, 0x2, PT ;  /* 0x000000020d00780c */ /* 0x000fe20003f05270 */
[----:B------:R-:W-:Y:S01]  /*4550*/  UIADD3 UR16, UPT, UPT, UR16, 0xd0, URZ ;  /* 0x000000d010107890 */ /* 0x000fe2000fffe0ff */
[----:B------:R-:W-:Y:S01]  /*4560*/  IMAD.IADD R24, R9, 0x1, R86 ;  /* 0x0000000109187824 */ /* 0x000fe200078e0256 */
[----:B------:R-:W-:Y:S01]  /*4570*/  UISETP.NE.AND UP0, UPT, UR28, 0x2, UPT ;  /* 0x000000021c00788c */ /* 0x000fe2000bf05270 */
[----:B--23--:R-:W-:Y:S02]  /*4580*/  SEL R2, RZ, 0x1, P0 ;  /* 0x00000001ff027807 */ /* 0x00cfe40000000000 */
[----:B------:R-:W-:Y:S01]  /*4590*/  SEL R13, R13, RZ, P0 ;  /* 0x000000ff0d0d7207 */ /* 0x000fe20000000000 */
[----:B------:R-:W-:Y:S01]  /*45a0*/  USEL UR5, URZ, 0x1, UP0 ;  /* 0x00000001ff057887 */ /* 0x000fe20008000000 */
[----:B------:R-:W-:Y:S01]  /*45b0*/  LOP3.LUT R12, R12, R2, RZ, 0x3c, !PT ;  /* 0x000000020c0c7212 */ /* 0x000fe200078e3cff */
[----:B------:R-:W-:Y:S01]  /*45c0*/  USEL UR28, UR28, URZ, UP0 ;  /* 0x000000ff1c1c7287 */ /* 0x000fe20008000000 */
[----:B------:R2:W-:Y:S03]  /*45d0*/  UTCBAR [UR16], URZ ;  /* 0x000000ff100073e9 */ /* 0x0005e600080000ff */
[----:B------:R-:W-:Y:S01]  /*45e0*/  LOP3.LUT R14, R14, UR5, RZ, 0x3c, !PT ;  /* 0x000000050e0e7c12 */ /* 0x000fe2000f8e3cff */
[----:B------:R-:W-:Y:S07]  /*45f0*/  @P3 BRA `(.L_x_75) ;  /* 0xfffffff000e43947 */ /* 0x000fee000383ffff */
[----:B------:R-:W3:Y:S01]  /*4600*/  S2UR UR4, SR_CgaCtaId ;  /* 0x00000000000479c3 */ /* 0x000ee20000008800 */
[----:B------:R-:W-:Y:S01]  /*4610*/  ELECT P0, URZ, PT ;  /* 0x0000000000ff782f */ /* 0x000fe20003800000 */
[----:B-1----:R-:W-:Y:S01]  /*4620*/  IMAD.MOV.U32 R0, RZ, RZ, 0x1 ;  /* 0x00000001ff007424 */ /* 0x002fe200078e00ff */
[----:B------:R-:W-:Y:S01]  /*4630*/  UIADD3 UR14, UPT, UPT, UR14, 0xe0, URZ ;  /* 0x000000e00e0e7890 */ /* 0x000fe2000fffe0ff */
[----:B------:R-:W-:Y:S01]  /*4640*/  SHF.L.U32 R2, R14, 0x1f, RZ ;  /* 0x0000001f0e027819 */ /* 0x000fe200000006ff */
[----:B------:R-:W-:-:S03]  /*4650*/  UMOV UR5, 0x40 ;  /* 0x0000004000057882 */ /* 0x000fc60000000000 */
[----:B------:R-:W-:Y:S01]  /*4660*/  UVIRTCOUNT.DEALLOC.SMPOOL 0x80 ;  /* 0x000000800000784c */ /* 0x000fe20000000000 */
[----:B---3--:R-:W-:Y:S02]  /*4670*/  ULEA UR4, UR4, UR5, 0x18 ;  /* 0x0000000504047291 */ /* 0x008fe4000f8ec0ff */
[----:B------:R-:W-:-:S07]  /*4680*/  ULEA UR5, UR28, UR14, 0x3 ;  /* 0x0000000e1c057291 */ /* 0x000fce000f8e18ff */
[----:B------:R1:W-:Y:S02]  /*4690*/  @P0 STS.U8 [UR4+0x1c], R0 ;  /* 0x00001c00ff000988 */ /* 0x0003e40008000004 */
[----:B------:R-:W3:Y:S02]  /*46a0*/  SYNCS.PHASECHK.TRANS64.TRYWAIT P0, [UR5], R2 ;  /* 0x00000002ff0075a7 */ /* 0x000ee40008001105 */
[----:B-1-3--:R-:W-:Y:S05]  /*46b0*/  @!P0 BRA `(.L_x_76) ;  /* 0x0000004000f48947 */ /* 0x00afea0003800000 */
.L_x_155:
        /* <DEDUP_REMOVED lines=9> */
.L_x_157:
[----:B------:R-:W-:Y:S01]  /*4750*/  NOP ;  /* 0x0000000000007918 */ /* 0x000fe20000000000 */
[----:B-1----:R-:W1:Y:S01]  /*4760*/  LDS R0, [UR4+0x14] ;  /* 0x00001404ff007984 */ /* 0x002e620008000800 */
[----:B------:R-:W-:Y:S01]  /*4770*/  ULOP3.LUT UR6, UR33, 0xffff, URZ, 0xc0, !UPT ;  /* 0x0000ffff21067892 */ /* 0x000fe2000f8ec0ff */
[----:B------:R-:W-:Y:S01]  /*4780*/  UMOV UR8, 0xffff ;  /* 0x0000ffff00087882 */ /* 0x000fe20000000000 */
[----:B------:R-:W-:Y:S02]  /*4790*/  UMOV UR5, 0x1 ;  /* 0x0000000100057882 */ /* 0x000fe40000000000 */
[----:B------:R-:W-:-:S04]  /*47a0*/  USHF.R.U32.HI UR6, URZ, 0x5, UR6 ;  /* 0x00000005ff067899 */ /* 0x000fc80008011606 */
[----:B------:R-:W-:Y:S02]  /*47b0*/  USHF.L.U32 UR8, UR8, UR6, URZ ;  /* 0x0000000608087299 */ /* 0x000fe400080006ff */
[----:B------:R-:W-:-:S04]  /*47c0*/  USHF.L.U32 UR5, UR5, UR6, URZ ;  /* 0x0000000605057299 */ /* 0x000fc800080006ff */
[----:B-1----:R-:W-:-:S04]  /*47d0*/  LOP3.LUT R0, R0, UR8, RZ, 0xc0, !PT ;  /* 0x0000000800007c12 */ /* 0x002fc8000f8ec0ff */
[----:B------:R-:W-:-:S13]  /*47e0*/  ISETP.NE.AND P0, PT, R0, UR8, PT ;  /* 0x0000000800007c0c */ /* 0x000fda000bf05270 */
[----:B------:R-:W-:Y:S05]  /*47f0*/  @P0 BRA `(.L_x_78) ;  /* 0x0000000000580947 */ /* 0x000fea0003800000 */
[----:B------:R-:W1:Y:S02]  /*4800*/  LDS R0, [UR4+0x18] ;  /* 0x00001804ff007984 */ /* 0x000e640008000800 */
[----:B-1----:R-:W-:-:S04]  /*4810*/  LOP3.LUT R0, R0, UR5, RZ, 0xc0, !PT ;  /* 0x0000000500007c12 */ /* 0x002fc8000f8ec0ff */
[----:B------:R-:W-:-:S13]  /*4820*/  ISETP.NE.AND P0, PT, R0, UR5, PT ;  /* 0x0000000500007c0c */ /* 0x000fda000bf05270 */
[----:B------:R-:W-:Y:S05]  /*4830*/  @P0 BRA `(.L_x_79) ;  /* 0x00000000003c0947 */ /* 0x000fea0003800000 */
[----:B------:R-:W1:Y:S01]  /*4840*/  S2R R2, SR_LANEID ;  /* 0x0000000000027919 */ /* 0x000e620000000000 */
[----:B------:R-:W-:Y:S01]  /*4850*/  ULOP3.LUT UR8, URZ, UR8, URZ, 0x33, !UPT ;  /* 0x00000008ff087292 */ /* 0x000fe2000f8e33ff */
[----:B------:R-:W-:Y:S02]  /*4860*/  VOTEU.ANY UR7, UPT, PT ;  /* 0x0000000000077886 */ /* 0x000fe400038e0100 */
[----:B------:R-:W-:-:S03]  /*4870*/  UFLO.U32 UR7, UR7 ;  /* 0x00000007000772bd */ /* 0x000fc600080e0000 */
[----:B------:R-:W-:-:S04]  /*4880*/  IMAD.U32 R0, RZ, RZ, UR8 ;  /* 0x00000008ff007e24 */ /* 0x000fc8000f8e00ff */
[----:B------:R3:W2:Y:S02]  /*4890*/  REDUX UR6, R0 ;  /* 0x00000000000673c4 */ /* 0x0006a40000000000 */
[----:B------:R1:W-:Y:S02]  /*48a0*/  UTCATOMSWS.AND URZ, UR8 ;  /* 0x0000000800ff79e3 */ /* 0x0003e40008000000 */
[----:B-1----:R-:W-:Y:S02]  /*48b0*/  ISETP.EQ.U32.AND P0, PT, R2, UR7, PT ;  /* 0x0000000702007c0c */ /* 0x002fe4000bf02070 */
[----:B---3--:R-:W-:Y:S02]  /*48c0*/  LOP3.LUT R0, RZ, UR5, RZ, 0x33, !PT ;  /* 0x00000005ff007c12 */ /* 0x008fe4000f8e33ff */
[----:B--2---:R-:W-:Y:S02]  /*48d0*/  MOV R2, UR6 ;  /* 0x0000000600027c02 */ /* 0x004fe40008000f00 */
[----:B------:R-:W1:Y:S07]  /*48e0*/  REDUX UR5, R0 ;  /* 0x00000000000573c4 */ /* 0x000e6e0000000000 */
[----:B------:R2:W-:Y:S01]  /*48f0*/  @P0 ATOMS.AND RZ, [UR4+0x14], R2 ;  /* 0x00001402ffff098c */ /* 0x0005e2000a800004 */
[----:B-1----:R-:W-:-:S05]  /*4900*/  IMAD.U32 R0, RZ, RZ, UR5 ;  /* 0x00000005ff007e24 */ /* 0x002fca000f8e00ff */
[----:B------:R2:W-:Y:S01]  /*4910*/  @P0 ATOMS.AND RZ, [UR4+0x18], R0 ;  /* 0x00001800ffff098c */ /* 0x0005e2000a800004 */
[----:B------:R-:W-:Y:S05]  /*4920*/  BRA `(.L_x_80) ;  /* 0x0000000000147947 */ /* 0x000fea0003800000 */
.L_x_79:
[----:B------:R-:W-:Y:S02]  /*4930*/  MOV R2, 0x4950 ;  /* 0x0000495000027802 */ /* 0x000fe40000000f00 */
[----:B--2-45:R-:W-:Y:S05]  /*4940*/  CALL.REL.NOINC `($__internal_0_$__cuda_sm10x_tcgen05_guardrail_trap_col_being_dealloced_not_returned_by_alloc) ;  /* 0x00000044005c7944 */ /* 0x034fea0003c00000 */
[----:B------:R-:W-:Y:S05]  /*4950*/  BRA `(.L_x_80) ;  /* 0x0000000000087947 */ /* 0x000fea0003800000 */
.L_x_78:
[----:B------:R-:W-:Y:S02]  /*4960*/  MOV R2, 0x4980 ;  /* 0x0000498000027802 */ /* 0x000fe40000000f00 */
[----:B--2-45:R-:W-:Y:S05]  /*4970*/  CALL.REL.NOINC `($__internal_2_$__cuda_sm10x_tcgen05_guardrail_trap_unallocated_columns_being_dealloced) ;  /* 0x0000004400687944 */ /* 0x034fea0003c00000 */
.L_x_80:
[----:B------:R-:W-:Y:S01]  /*4980*/  NOP ;  /* 0x0000000000007918 */ /* 0x000fe20000000000 */
[----:B------:R-:W-:Y:S05]  /*4990*/  EXIT ;  /* 0x000000000000794d */ /* 0x000fea0003800000 */
.L_x_62:
[----:B------:R-:W-:-:S09]  /*49a0*/  UISETP.NE.OR UP4, UPT, UR7, 0x3, !UP4 ;  /* 0x000000030700788c */ /* 0x000fd2000e785670 */
[----:B------:R-:W-:Y:S05]  /*49b0*/  BRA.U UP4, `(.L_x_81) ;  /* 0x0000000d049c7547 */ /* 0x000fea000b800000 */
[----:B------:R-:W1:Y:S01]  /*49c0*/  LDC R0, c[0x0][0xf30] ;  /* 0x0003cc00ff007b82 */ /* 0x000e620000000800 */
[----:B------:R-:W-:Y:S01]  /*49d0*/  IMAD.MOV.U32 R34, RZ, RZ, 0x1 ;  /* 0x00000001ff227424 */ /* 0x000fe200078e00ff */
[----:B------:R-:W-:Y:S01]  /*49e0*/  CS2R R30, SRZ ;  /* 0x00000000001e7805 */ /* 0x000fe2000001ff00 */
[----:B------:R-:W-:Y:S01]  /*49f0*/  IMAD.MOV.U32 R28, RZ, RZ, 0x2000 ;  /* 0x00002000ff1c7424 */ /* 0x000fe200078e00ff */
[----:B------:R-:W-:Y:S01]  /*4a00*/  UMOV UR4, 0x400 ;  /* 0x0000040000047882 */ /* 0x000fe20000000000 */
[----:B------:R-:W-:Y:S02]  /*4a10*/  UPLOP3.LUT UP0, UPT, UPT, UPT, UPT, 0x40, 0x4 ;  /* 0x000000000004789c */ /* 0x000fe40003f0e870 */
[----:B------:R-:W-:Y:S01]  /*4a20*/  ULEA UR4, UR37, UR4, 0x18 ;  /* 0x0000000425047291 */ /* 0x000fe2000f8ec0ff */
[----:B------:R-:W2:Y:S01]  /*4a30*/  LDC R27, c[0x0][0x370] ;  /* 0x0000dc00ff1b7b82 */ /* 0x000ea20000000800 */
[----:B------:R-:W-:-:S07]  /*4a40*/  UMOV UR8, URZ ;  /* 0x000000ff00087c82 */ /* 0x000fce0008000000 */
[----:B------:R-:W4:Y:S08]  /*4a50*/  LDC R3, c[0x0][0xf0c] ;  /* 0x0003c300ff037b82 */ /* 0x000f300000000800 */
[----:B------:R-:W2:Y:S01]  /*4a60*/  LDC R25, c[0x0][0xf20] ;  /* 0x0003c800ff197b82 */ /* 0x000ea20000000800 */
[----:B-1----:R-:W-:-:S07]  /*4a70*/  ISETP.NE.AND P1, PT, R0, 0x1, PT ;  /* 0x000000010000780c */ /* 0x002fce0003f25270 */
[----:B------:R-:W1:Y:S08]  /*4a80*/  LDC.64 R32, c[0x0][0x348] ;  /* 0x0000d200ff207b82 */ /* 0x000e700000000a00 */
[----:B------:R-:W1:Y:S08]  /*4a90*/  LDC.64 R18, c[0x0][0xf10] ;  /* 0x0003c400ff127b82 */ /* 0x000e700000000a00 */
[----:B------:R-:W1:Y:S08]  /*4aa0*/  LDC.64 R6, c[0x0][0xf18] ;  /* 0x0003c600ff067b82 */ /* 0x000e700000000a00 */
[----:B------:R-:W1:Y:S08]  /*4ab0*/  LDC.64 R14, c[0x0][0xc88] ;  /* 0x00032200ff0e7b82 */ /* 0x000e700000000a00 */
[----:B------:R-:W1:Y:S08]  /*4ac0*/  LDC.64 R4, c[0x0][0xf28] ;  /* 0x0003ca00ff047b82 */ /* 0x000e700000000a00 */
[----:B------:R-:W1:Y:S08]  /*4ad0*/  LDC.64 R16, c[0x0][0xc90] ;  /* 0x00032400ff107b82 */ /* 0x000e700000000a00 */
[----:B--2-4-:R-:W1:Y:S02]  /*4ae0*/  LDC R26, c[0x0][0x374] ;  /* 0x0000dd00ff1a7b82 */ /* 0x014e640000000800 */
.L_x_90:
[C---:B------:R-:W-:Y:S02]  /*4af0*/  LEA R0, R31.reuse, UR4, 0x3 ;  /* 0x000000041f007c11 */ /* 0x040fe4000f8e18ff */
[----:B------:R-:W-:Y:S02]  /*4b00*/  SHF.L.U32 R2, R30, 0x1f, RZ ;  /* 0x0000001f1e027819 */ /* 0x000fe400000006ff */
[----:B------:R-:W-:Y:S02]  /*4b10*/  LEA R20, R31, UR4, 0x4 ;  /* 0x000000041f147c11 */ /* 0x000fe4000f8e20ff */
[----:B--2---:R-:W2:Y:S02]  /*4b20*/  SYNCS.PHASECHK.TRANS64.TRYWAIT P0, [R0+URZ+0xb0], R2 ;  /* 0x0000b002000075a7 */ /* 0x004ea400080011ff */
[----:B--2---:R-:W-:Y:S05]  /*4b30*/  @!P0 BRA `(.L_x_82) ;  /* 0x0000004000048947 */ /* 0x004fea0003800000 */
.L_x_158:
[----:B---3--:R-:W-:Y:S01]  /*4b40*/  ISETP.GE.AND P0, PT, R40, 0x1, PT ;  /* 0x000000012800780c */ /* 0x008fe20003f06270 */
[----:B------:R-:W3:Y:S01]  /*4b50*/  LDS.128 R20, [R20+0x120] ;  /* 0x0001200014147984 */ /* 0x000ee20000000c00 */
[----:B--2---:R-:W-:Y:S01]  /*4b60*/  VIADD R0, R0, 0xc0 ;  /* 0x000000c000007836 */ /* 0x004fe20000000000 */
[----:B------:R-:W-:Y:S01]  /*4b70*/  @!PT LDS RZ, [RZ] ;  /* 0x00000000fffff984 */ /* 0x000fe20000000800 */
[----:B------:R-:W-:Y:S01]  /*4b80*/  @!PT LDS RZ, [RZ] ;  /* 0x00000000fffff984 */ /* 0x000fe20000000800 */
[----:B------:R-:W-:Y:S01]  /*4b90*/  @!PT LDS RZ, [RZ] ;  /* 0x00000000fffff984 */ /* 0x000fe20000000800 */
[----:B------:R-:W-:Y:S01]  /*4ba0*/  @!PT LDS RZ, [RZ] ;  /* 0x00000000fffff984 */ /* 0x000fe20000000800 */
[----:B------:R2:W-:Y:S06]  /*4bb0*/  MEMBAR.ALL.CTA ;  /* 0x0000000000007992 */ /* 0x0005ec0000008000 */
[----:B--2---:R-:W2:Y:S01]  /*4bc0*/  FENCE.VIEW.ASYNC.S ;  /* 0x00000000000073c6 */ /* 0x004ea20000000000 */
[----:B------:R-:W-:Y:S04]  /*4bd0*/  PRMT R0, RZ, 0x654, R0 ;  /* 0x00000654ff007816 */ /* 0x000fe80000000000 */
[----:B--2---:R2:W-:Y:S01]  /*4be0*/  SYNCS.ARRIVE.TRANS64.RED.A1T0 RZ, [R0+URZ], RZ ;  /* 0x000000ff00ff79a7 */ /* 0x0045e200081004ff */
[----:B---3--:R-:W-:Y:S11]  /*4bf0*/  LOP3.LUT P3, RZ, R22, 0x1, RZ, 0xc0, !PT ;  /* 0x0000000116ff7812 */ /* 0x008ff6000786c0ff */
[----:B------:R-:W-:Y:S02]  /*4c00*/  @!UPT UIADD3 URZ, UPT, UPT, URZ, URZ, URZ ;  /* 0x000000fffffff290 */ /* 0x000fe4000fffe0ff */
[----:B------:R-:W-:Y:S02]  /*4c10*/  @P3 MOV R11, R20 ;  /* 0x00000014000b3202 */ /* 0x000fe40000000f00 */
[----:B------:R-:W-:Y:S01]  /*4c20*/  @P3 LOP3.LUT R10, R21, 0xffff, RZ, 0xc0, !PT ;  /* 0x0000ffff150a3812 */ /* 0x000fe200078ec0ff */
[----:B--2---:R-:W-:Y:S06]  /*4c30*/  @!P0 BRA `(.L_x_83) ;  /* 0x0000000000a48947 */ /* 0x004fec0003800000 */
[----:B-1----:R-:W-:Y:S01]  /*4c40*/  IMAD.HI.U32 R0, R26, R7, RZ ;  /* 0x000000071a007227 */ /* 0x002fe200078e00ff */
[----:B------:R-:W-:Y:S02]  /*4c50*/  ISETP.NE.AND P0, PT, R6, 0x1, PT ;  /* 0x000000010600780c */ /* 0x000fe40003f05270 */
[----:B------:R-:W-:Y:S01]  /*4c60*/  ISETP.NE.AND P2, PT, R40, 0x1, PT ;  /* 0x000000012800780c */ /* 0x000fe20003f45270 */
[----:B------:R-:W-:Y:S01]  /*4c70*/  IMAD.HI.U32 R9, R27, R18, RZ ;  /* 0x000000121b097227 */ /* 0x000fe200078e00ff */
[----:B------:R-:W-:Y:S02]  /*4c80*/  SHF.R.U32.HI R0, RZ, R25, R0 ;  /* 0x00000019ff007219 */ /* 0x000fe40000011600 */
[----:B------:R-:W-:Y:S01]  /*4c90*/  ISETP.NE.AND P4, PT, R3, 0x1, PT ;  /* 0x000000010300780c */ /* 0x000fe20003f85270 */
[----:B------:R-:W-:Y:S01]  /*4ca0*/  IMAD.HI.U32 R13, R10, R7, RZ ;  /* 0x000000070a0d7227 */ /* 0x000fe200078e00ff */
[----:B------:R-:W-:Y:S02]  /*4cb0*/  SHF.R.U32.HI R9, RZ, R19, R9 ;  /* 0x00000013ff097219 */ /* 0x000fe40000011609 */
[----:B------:R-:W-:Y:S01]  /*4cc0*/  SEL R0, R26, R0, !P0 ;  /* 0x000000001a007207 */ /* 0x000fe20004000000 */
[----:B------:R-:W-:Y:S01]  /*4cd0*/  IMAD.HI.U32 R12, R11, R18, RZ ;  /* 0x000000120b0c7227 */ /* 0x000fe200078e00ff */
[----:B------:R-:W-:Y:S03]  /*4ce0*/  SEL R9, R27, R9, !P4 ;  /* 0x000000091b097207 */ /* 0x000fe60006000000 */
[-C--:B------:R-:W-:Y:S01]  /*4cf0*/  IMAD.HI.U32 R8, R0, R4.reuse, RZ ;  /* 0x0000000400087227 */ /* 0x080fe200078e00ff */
[----:B------:R-:W-:Y:S03]  /*4d00*/  SHF.R.U32.HI R12, RZ, R19, R12 ;  /* 0x00000013ff0c7219 */ /* 0x000fe6000001160c */
[----:B------:R-:W-:Y:S01]  /*4d10*/  IMAD.HI.U32 R2, R9, R4, RZ ;  /* 0x0000000409027227 */ /* 0x000fe200078e00ff */
[----:B------:R-:W-:Y:S02]  /*4d20*/  @P2 SHF.R.U32.HI R0, RZ, R5, R8 ;  /* 0x00000005ff002219 */ /* 0x000fe40000011608 */
[----:B------:R-:W-:Y:S02]  /*4d30*/  SHF.R.U32.HI R8, RZ, R25, R13 ;  /* 0x00000019ff087219 */ /* 0x000fe4000001160d */
[----:B------:R-:W-:Y:S01]  /*4d40*/  @P2 SHF.R.U32.HI R9, RZ, R5, R2 ;  /* 0x00000005ff092219 */ /* 0x000fe20000011602 */
[----:B------:R-:W-:Y:S01]  /*4d50*/  IMAD R0, R40, R0, RZ ;  /* 0x0000000028007224 */ /* 0x000fe200078e02ff */
[----:B------:R-:W-:Y:S02]  /*4d60*/  SEL R8, R10, R8, !P0 ;  /* 0x000000080a087207 */ /* 0x000fe40004000000 */
[----:B------:R-:W-:Y:S01]  /*4d70*/  SEL R2, R11, R12, !P4 ;  /* 0x0000000c0b027207 */ /* 0x000fe20006000000 */
[----:B------:R-:W-:Y:S01]  /*4d80*/  IMAD R12, R40, R9, RZ ;  /* 0x00000009280c7224 */ /* 0x000fe200078e02ff */
[C---:B------:R-:W-:Y:S01]  /*4d90*/  ISETP.GE.AND P0, PT, R8.reuse, R0, PT ;  /* 0x000000000800720c */ /* 0x040fe20003f06270 */
[----:B------:R-:W-:Y:S03]  /*4da0*/  IMAD.HI.U32 R0, R8, R4, RZ ;  /* 0x0000000408007227 */ /* 0x000fe600078e00ff */
[----:B------:R-:W-:Y:S02]  /*4db0*/  ISETP.GE.OR P0, PT, R2, R12, P0 ;  /* 0x0000000c0200720c */ /* 0x000fe40000706670 */
[-C--:B------:R-:W-:Y:S04]  /*4dc0*/  SHF.R.U32.HI R0, RZ, R5.reuse, R0 ;  /* 0x00000005ff007219 */ /* 0x080fe80000011600 */
[----:B------:R-:W-:Y:S05]  /*4dd0*/  SEL R13, R8, R0, !P2 ;  /* 0x00000000080d7207 */ /* 0x000fea0005000000 */
[----:B------:R-:W-:Y:S02]  /*4de0*/  IMAD.MOV R12, RZ, RZ, -R13 ;  /* 0x000000ffff0c7224 */ /* 0x000fe400078e0a0d */
[----:B------:R-:W-:Y:S04]  /*4df0*/  @!P0 IMAD.HI.U32 R0, R2, R4, RZ ;  /* 0x0000000402008227 */ /* 0x000fe800078e00ff */
[----:B------:R-:W-:Y:S01]  /*4e00*/  IMAD R12, R40, R12, R8 ;  /* 0x0000000c280c7224 */ /* 0x000fe200078e0208 */
[----:B------:R-:W-:Y:S04]  /*4e10*/  @!P0 SHF.R.U32.HI R0, RZ, R5, R0 ;  /* 0x00000005ff008219 */ /* 0x000fe80000011600 */
[----:B------:R-:W-:Y:S04]  /*4e20*/  @!P0 SEL R0, R2, R0, !P2 ;  /* 0x0000000002008207 */ /* 0x000fe80005000000 */
[----:B------:R-:W-:Y:S01]  /*4e30*/  @!P0 IADD3 R13, PT, PT, R13, -R0, RZ ;  /* 0x800000000d0d8210 */ /* 0x000fe20007ffe0ff */
[----:B------:R-:W-:Y:S01]  /*4e40*/  @!P0 IMAD R0, R9, R12, R0 ;  /* 0x0000000c09008224 */ /* 0x000fe200078e0200 */
[----:B------:R-:W-:Y:S01]  /*4e50*/  IADD3 R9, PT, PT, -R8, RZ, RZ ;  /* 0x000000ff08097210 */ /* 0x000fe20007ffe1ff */
[--C-:B------:R-:W-:Y:S02]  /*4e60*/  IMAD.MOV R12, RZ, RZ, -R2.reuse ;  /* 0x000000ffff0c7224 */ /* 0x100fe400078e0a02 */
[----:B------:R-:W-:Y:S02]  /*4e70*/  @!P0 IMAD R8, R13, R40, R2 ;  /* 0x000000280d088224 */ /* 0x000fe400078e0202 */
[----:B------:R-:W-:Y:S02]  /*4e80*/  @!P0 IMAD.MOV.U32 R2, RZ, RZ, R0 ;  /* 0x000000ffff028224 */ /* 0x000fe400078e0000 */
[----:B------:R-:W-:Y:S02]  /*4e90*/  IMAD R11, R3, R12, R11 ;  /* 0x0000000c030b7224 */ /* 0x000fe400078e020b */
[----:B------:R-:W-:Y:S02]  /*4ea0*/  IMAD R10, R6, R9, R10 ;  /* 0x00000009060a7224 */ /* 0x000fe400078e020a */
[----:B------:R-:W-:Y:S02]  /*4eb0*/  IMAD R11, R2, R3, R11 ;  /* 0x00000003020b7224 */ /* 0x000fe400078e020b */
[----:B------:R-:W-:Y:S02]  /*4ec0*/  IMAD R10, R8, R6, R10 ;  /* 0x00000006080a7224 */ /* 0x000fe400078e020a */
.L_x_83:
[----:B------:R-:W-:Y:S05]  /*4ed0*/  BRA.U UP0, `(.L_x_84) ;  /* 0x0000000100107547 */ /* 0x000fea000b800000 */
[----:B------:R-:W-:Y:S04]  /*4ee0*/  MOV R2, UR15 ;  /* 0x0000000f00027c02 */ /* 0x000fe80008000f00 */
[----:B------:R-:W-:Y:S04]  /*4ef0*/  SHF.L.U32 R2, R2, 0x1f, RZ ;  /* 0x0000001f02027819 */ /* 0x000fe800000006ff */
[----:B------:R-:W2:Y:S02]  /*4f00*/  SYNCS.PHASECHK.TRANS64.TRYWAIT P0, [UR4+0xa8], R2 ;  /* 0x0000a802ff0075a7 */ /* 0x000ea40008001104 */
[----:B--2---:R-:W-:Y:S05]  /*4f10*/  @!P0 BRA `(.L_x_85) ;  /* 0x0000003c00208947 */ /* 0x004fea0003800000 */
.L_x_84:
[----:B-1----:R-:W-:Y:S01]  /*4f20*/  ISETP.NE.U32.AND P0, PT, R16, RZ, PT ;  /* 0x000000ff1000720c */ /* 0x002fe20003f05070 */
[----:B------:R-:W-:Y:S01]  /*4f30*/  USHF.L.U32 UR11, UR20, 0x7, URZ ;  /* 0x00000007140b7899 */ /* 0x000fe200080006ff */
[----:B------:R-:W-:Y:S02]  /*4f40*/  R2UR UR10, R24 ;  /* 0x00000000180a72ca */ /* 0x000fe400000e0000 */
[C---:B------:R-:W-:Y:S02]  /*4f50*/  ISETP.NE.AND.EX P0, PT, R17.reuse, RZ, PT, P0 ;  /* 0x000000ff1100720c */ /* 0x040fe40003f05300 */
[----:B------:R-:W-:Y:S04]  /*4f60*/  ISETP.NE.U32.AND P2, PT, R16, RZ, PT ;  /* 0x000000ff1000720c */ /* 0x000fe80003f45070 */
[----:B------:R-:W-:Y:S05]  /*4f70*/  ISETP.NE.AND.EX P2, PT, R17, RZ, PT, P2 ;  /* 0x000000ff1100720c */ /* 0x000fea0003f45320 */
[----:B------:R-:W-:Y:S02]  /*4f80*/  USHF.L.U32 UR10, UR10, 0x6, URZ ;  /* 0x000000060a0a7899 */ /* 0x000fe400080006ff */
[----:B------:R-:W-:Y:S10]  /*4f90*/  @!P0 BRA `(.L_x_86) ;  /* 0x00000000002c8947 */ /* 0x000ff40003800000 */
[----:B------:R-:W-:Y:S01]  /*4fa0*/  ISETP.NE.U32.AND P0, PT, R14, RZ, PT ;  /* 0x000000ff0e00720c */ /* 0x000fe20003f05070 */
[----:B------:R-:W-:Y:S03]  /*4fb0*/  IMAD.MOV.U32 R88, RZ, RZ, 0x1 ;  /* 0x00000001ff587424 */ /* 0x000fe600078e00ff */
[----:B------:R-:W-:Y:S11]  /*4fc0*/  ISETP.NE.AND.EX P0, PT, R15, RZ, PT, P0 ;  /* 0x000000ff0f00720c */ /* 0x000ff60003f05300 */
[----:B------:R-:W-:Y:S02]  /*4fd0*/  @!UPT UIADD3 URZ, UPT, UPT, URZ, URZ, URZ ;  /* 0x000000fffffff290 */ /* 0x000fe4000fffe0ff */
[----:B------:R-:W1:Y:S01]  /*4fe0*/  @P0 LDC.64 R8, c[0x0][0xc88] ;  /* 0x00032200ff080b82 */ /* 0x000e620000000a00 */
[----:B--2---:R-:W-:Y:S04]  /*4ff0*/  @P0 IMAD R0, R16, UR36, RZ ;  /* 0x0000002410000c24 */ /* 0x004fe8000f8e02ff */
[----:B-1----:R-:W-:Y:S04]  /*5000*/  @P0 IMAD.WIDE R8, R0, 0x4, R8 ;  /* 0x0000000400080825 */ /* 0x002fe800078e0208 */
[----:B------:R-:W-:Y:S01]  /*5010*/  HFMA2 R0, -RZ, RZ, 0, 5.9604644775390625e-08 ;  /* 0x00000001ff007431 */ /* 0x000fe200000001ff */
[----:B-----5:R1:W5:Y:S04]  /*5020*/  @P0 LDG.E R49, desc[UR46][R8.64] ;  /* 0x0000002e08310981 */ /* 0x020368000c1e1900 */
[----:B------:R-:W-:Y:S01]  /*5030*/  @!P0 PRMT R88, R0, 0x7610, R88 ;  /* 0x0000761000588816 */ /* 0x000fe20000000058 */
[----:B-1----:R-:W3:Y:S06]  /*5040*/  @!P0 LDC R49, c[0x0][0xc80] ;  /* 0x00032000ff318b82 */ /* 0x002eec0000000800 */
.L_x_86:
[----:B---3-5:R-:W-:Y:S01]  /*5050*/  @!P2 FSETP.EQ.AND P0, PT, R49, RZ, PT ;  /* 0x000000ff3100a20b */ /* 0x028fe20003f02000 */
[----:B------:R-:W-:Y:S01]  /*5060*/  @!UPT UIADD3 URZ, UPT, UPT, URZ, URZ, URZ ;  /* 0x000000fffffff290 */ /* 0x000fe2000fffe0ff */
[----:B------:R-:W-:Y:S11]  /*5070*/  @!P2 BRA `(.L_x_87) ;  /* 0x000000000018a947 */ /* 0x000ff60003800000 */
[----:B------:R-:W-:Y:S02]  /*5080*/  LOP3.LUT P2, RZ, R88, 0xff, RZ, 0xc0, !PT ;  /* 0x000000ff58ff7812 */ /* 0x000fe4000784c0ff */
[----:B------:R-:W-:Y:S04]  /*5090*/  ISETP.NE.U32.AND P0, PT, R14, RZ, PT ;  /* 0x000000ff0e00720c */ /* 0x000fe80003f05070 */
[----:B------:R-:W-:Y:S04]  /*50a0*/  ISETP.NE.AND.EX P0, PT, R15, RZ, PT, P0 ;  /* 0x000000ff0f00720c */ /* 0x000fe80003f05300 */
[----:B------:R-:W-:Y:S03]  /*50b0*/  PLOP3.LUT P0, PT, P0, PT, PT, 0x8, 0x80 ;  /* 0x000000000080781c */ /* 0x000fe6000070e170 */
[----:B------:R-:W-:Y:S11]  /*50c0*/  @P2 FSETP.EQ.AND P0, PT, R49, RZ, PT ;  /* 0x000000ff3100220b */ /* 0x000ff60003f02000 */
[----:B------:R-:W-:Y:S02]  /*50d0*/  @!UPT UIADD3 URZ, UPT, UPT, URZ, URZ, URZ ;  /* 0x000000fffffff290 */ /* 0x000fe4000fffe0ff */
.L_x_87:
[----:B------:R-:W-:Y:S01]  /*50e0*/  ULEA UR7, UR8, UR4, 0x3 ;  /* 0x0000000408077291 */ /* 0x000fe2000f8e18ff */
[----:B------:R-:W-:Y:S02]  /*50f0*/  SHF.L.U32 R9, R34, 0x1f, RZ ;  /* 0x0000001f22097819 */ /* 0x000fe400000006ff */
[----:B------:R-:W-:Y:S04]  /*5100*/  ELECT P4, URZ, PT ;  /* 0x0000000000ff782f */ /* 0x000fe80003880000 */
[----:B------:R-:W-:Y:S02]  /*5110*/  PLOP3.LUT P4, PT, P0, P4, PT, 0xf2, 0x2f ;  /* 0x00000000002f781c */ /* 0x000fe40000789e72 */
[----:B------:R-:W1:Y:S11]  /*5120*/  SYNCS.PHASECHK.TRANS64.TRYWAIT P2, [UR7+0x88], R9 ;  /* 0x00008809ff0075a7 */ /* 0x000e760008041107 */
[----:B------:R-:W-:Y:S05]  /*5130*/  @!P4 IADD3 R8, P0, PT, R32, 0x980, RZ ;  /* 0x000009802008c810 */ /* 0x000fea0007f1e0ff */
[----:B--2---:R-:W-:Y:S01]  /*5140*/  @!P4 IMAD.X R2, RZ, RZ, R33, P0 ;  /* 0x000000ffff02c224 */ /* 0x004fe200000e0621 */
[----:B-1----:R-:W-:Y:S07]  /*5150*/  @!P2 BRA `(.L_x_88) ;  /* 0x0000003800a8a947 */ /* 0x002fee0003800000 */
.L_x_161:
[----:B------:R-:W2:Y:S01]  /*5160*/  LDC.64 R12, c[0x0][0xf18] ;  /* 0x0003c600ff0c7b82 */ /* 0x000ea20000000a00 */
[----:B------:R-:W-:Y:S01]  /*5170*/  @!P4 R2UR UR5, R2 ;  /* 0x000000000205c2ca */ /* 0x000fe200000e0000 */
[----:B------:R-:W-:Y:S01]  /*5180*/  VOTEU.ALL UP1, P4 ;  /* 0x0000000000ff7886 */ /* 0x000fe20002020000 */
[----:B------:R-:W-:Y:S01]  /*5190*/  @!P4 R2UR UR9, R8 ;  /* 0x000000000809c2ca */ /* 0x000fe200000e0000 */
[----:B------:R-:W-:Y:S01]  /*51a0*/  UIADD3 UR6, UPT, UPT, UR8, 0x1, URZ ;  /* 0x0000000108067890 */ /* 0x000fe2000fffe0ff */
[----:B-1----:R-:W-:Y:S03]  /*51b0*/  @!P4 IMAD.MOV.U32 R0, RZ, RZ, 0x2000 ;  /* 0x00002000ff00c424 */ /* 0x002fe600078e00ff */
[----:B------:R-:W1:Y:S01]  /*51c0*/  @!P1 LDC R2, c[0x0][0xf0c] ;  /* 0x0003c300ff029b82 */ /* 0x000e620000000800 */
[----:B------:R-:W-:Y:S01]  /*51d0*/  @!UP1 ULEA UR8, UR8, UR4, 0xd ;  /* 0x0000000408089291 */ /* 0x000fe2000f8e68ff */
[----:B------:R-:W-:Y:S01]  /*51e0*/  @P3 SHF.R.U32.HI R29, RZ, 0x10, R21 ;  /* 0x00000010ff1d3819 */ /* 0x000fe20000011615 */
[----:B------:R-:W-:Y:S01]  /*51f0*/  VOTEU.ALL UP0, P4 ;  /* 0x0000000000ff7886 */ /* 0x000fe20002000000 */
[----:B------:R-:W-:Y:S01]  /*5200*/  UMOV UR18, 0x0 ;  /* 0x0000000000127882 */ /* 0x000fe20000000000 */
[----:B------:R-:W-:Y:S01]  /*5210*/  @!UP1 UIADD3 UR8, UPT, UPT, UR8, 0x200, URZ ;  /* 0x0000020008089890 */ /* 0x000fe2000fffe0ff */
[----:B------:R-:W-:Y:S01]  /*5220*/  VIADD R31, R31, 0x1 ;  /* 0x000000011f1f7836 */ /* 0x000fe20000000000 */
[----:B------:R-:W-:Y:S01]  /*5230*/  UMOV UR19, 0x10000000 ;  /* 0x1000000000137882 */ /* 0x000fe20000000000 */
[----:B------:R-:W-:Y:S01]  /*5240*/  IMAD.U32 R9, RZ, RZ, UR5 ;  /* 0x00000005ff097e24 */ /* 0x000fe2000f8e00ff */
[----:B------:R-:W-:Y:S01]  /*5250*/  UMOV UR12, UR36 ;  /* 0x00000024000c7c82 */ /* 0x000fe20008000000 */
[----:B------:R-:W-:Y:S01]  /*5260*/  IMAD.U32 R8, RZ, RZ, UR9 ;  /* 0x00000009ff087e24 */ /* 0x000fe2000f8e00ff */
[----:B------:R-:W-:Y:S02]  /*5270*/  UIADD3 UR9, UPT, UPT, UR7, 0x70, URZ ;  /* 0x0000007007097890 */ /* 0x000fe4000fffe0ff */
[----:B------:R-:W-:Y:S01]  /*5280*/  @!P4 R2UR UR17, R9 ;  /* 0x000000000911c2ca */ /* 0x000fe200000e0000 */
[----:B------:R-:W-:Y:S01]  /*5290*/  UISETP.NE.AND UP2, UPT, UR6, 0x3, UPT ;  /* 0x000000030600788c */ /* 0x000fe2000bf45270 */
[----:B------:R-:W-:Y:S01]  /*52a0*/  @!P4 R2UR UR16, R8 ;  /* 0x000000000810c2ca */ /* 0x000fe200000e0000 */
[----:B------:R-:W-:Y:S01]  /*52b0*/  UPRMT UR13, UR37, 0x654, UR9 ;  /* 0x00000654250d7896 */ /* 0x000fe20008000009 */
[----:B------:R-:W3:Y:S01]  /*52c0*/  LDC.64 R8, c[0x0][0xf10] ;  /* 0x0003c400ff087b82 */ /* 0x000ee20000000a00 */
[----:B------:R-:W-:Y:S02]  /*52d0*/  USEL UR14, URZ, 0x1, UP2 ;  /* 0x00000001ff0e7887 */ /* 0x000fe40009000000 */
[----:B------:R-:W-:Y:S04]  /*52e0*/  USEL UR6, UR6, URZ, UP2 ;  /* 0x000000ff06067287 */ /* 0x000fe80009000000 */
[----:B------:R-:W-:Y:S01]  /*52f0*/  ULEA UR5, UR6, UR4, 0x3 ;  /* 0x0000000406057291 */ /* 0x000fe2000f8e18ff */
[----:B------:R-:W-:Y:S03]  /*5300*/  LOP3.LUT R34, R34, UR14, RZ, 0x3c, !PT ;  /* 0x0000000e22227c12 */ /* 0x000fe6000f8e3cff */
[----:B------:R4:W-:Y:S01]  /*5310*/  @!UP0 UTMALDG.3D [UR8], [UR16], desc[UR18] ;  /* 0x00001208100085b4 */ /* 0x0009e20008011000 */
[----:B------:R5:W-:Y:S01]  /*5320*/  @!P4 SYNCS.ARRIVE.TRANS64.RED.A0TR RZ, [UR7+0x70], R0 ;  /* 0x00007000ffffc9a7 */ /* 0x000be20008300407 */
[----:B------:R-:W-:Y:S01]  /*5330*/  SHF.L.U32 R24, R34, 0x1f, RZ ;  /* 0x0000001f22187819 */ /* 0x000fe200000006ff */
[C---:B---3--:R-:W-:Y:S01]  /*5340*/  @!P1 IMAD.HI.U32 R8, R11.reuse, R8, RZ ;  /* 0x000000080b089227 */ /* 0x048fe200078e00ff */
[----:B--2---:R-:W-:Y:S02]  /*5350*/  @!P1 ISETP.NE.AND P0, PT, R12, 0x1, PT ;  /* 0x000000010c00980c */ /* 0x004fe40003f05270 */
[----:B-1----:R-:W-:Y:S01]  /*5360*/  @!P1 ISETP.NE.AND P2, PT, R2, 0x1, PT ;  /* 0x000000010200980c */ /* 0x002fe20003f45270 */
[----:B------:R-:W-:Y:S01]  /*5370*/  SYNCS.ARRIVE.TRANS64.RED.A1T0 RZ, [UR13], RZ ;  /* 0x000000ffffff79a7 */ /* 0x000fe2000810040d */
[C---:B------:R-:W-:Y:S01]  /*5380*/  @!P1 IMAD.HI.U32 R13, R10.reuse, R13, RZ ;  /* 0x0000000d0a0d9227 */ /* 0x040fe200078e00ff */
[----:B------:R-:W-:Y:S04]  /*5390*/  @!P1 SHF.R.U32.HI R8, RZ, R9, R8 ;  /* 0x00000009ff089219 */ /* 0x000fe80000011608 */
[----:B------:R-:W-:Y:S01]  /*53a0*/  @!P1 SEL R8, R11, R8, !P2 ;  /* 0x000000080b089207 */ /* 0x000fe20005000000 */
[----:B------:R-:W1:Y:S01]  /*53b0*/  SYNCS.PHASECHK.TRANS64.TRYWAIT P5, [UR5+0x88], R24 ;  /* 0x00008818ff0075a7 */ /* 0x000e6200080a1105 */
[----:B-----5:R-:W2:Y:S02]  /*53c0*/  @!P1 LDC R0, c[0x0][0xf20] ;  /* 0x0003c800ff009b82 */ /* 0x020ea40000000800 */
[----:B--2---:R-:W-:Y:S04]  /*53d0*/  @!P1 SHF.R.U32.HI R0, RZ, R0, R13 ;  /* 0x00000000ff009219 */ /* 0x004fe8000001160d */
[----:B------:R-:W-:Y:S05]  /*53e0*/  @!P1 SEL R9, R10, R0, !P0 ;  /* 0x000000000a099207 */ /* 0x000fea0004000000 */
[----:B------:R-:W-:Y:S02]  /*53f0*/  @!P1 IMAD.IADD R0, R9, 0x1, -R8 ;  /* 0x0000000109009824 */ /* 0x000fe400078e0a08 */
[----:B------:R-:W-:Y:S02]  /*5400*/  @!P1 IMAD.IADD R8, R8, 0x1, -R9 ;  /* 0x0000000108089824 */ /* 0x000fe400078e0a09 */
[----:B------:R-:W-:Y:S02]  /*5410*/  @!P1 IMAD R11, R0, R2, R11 ;  /* 0x00000002000b9224 */ /* 0x000fe400078e020b */
[----:B------:R-:W-:Y:S01]  /*5420*/  @!P1 IMAD R10, R8, R12, R10 ;  /* 0x0000000c080a9224 */ /* 0x000fe200078e020a */
[----:B-1--4-:R-:W-:Y:S06]  /*5430*/  @!P5 BRA `(.L_x_89) ;  /* 0x000000380008d947 */ /* 0x012fec0003800000 */
.L_x_163:
[----:B------:R-:W-:Y:S01]  /*5440*/  UIADD3 UR9, UPT, UPT, UR5, 0x70, URZ ;  /* 0x0000007005097890 */ /* 0x000fe2000fffe0ff */
[----:B------:R-:W-:Y:S01]  /*5450*/  @!P4 IADD3 R2, P0, PT, R32, 0x980, RZ ;  /* 0x000009802002c810 */ /* 0x000fe20007f1e0ff */
[----:B------:R-:W-:Y:S01]  /*5460*/  VOTEU.ALL UP0, P4 ;  /* 0x0000000000ff7886 */ /* 0x000fe20002000000 */
[----:B------:R-:W-:Y:S01]  /*5470*/  UMOV UR18, 0x0 ;  /* 0x0000000000127882 */ /* 0x000fe20000000000 */
[----:B------:R-:W-:Y:S01]  /*5480*/  UMOV UR19, 0x10000000 ;  /* 0x1000000000137882 */ /* 0x000fe20000000000 */
[----:B------:R-:W-:Y:S01]  /*5490*/  @!P4 R2UR UR8, R2 ;  /* 0x000000000208c2ca */ /* 0x000fe200000e0000 */
[----:B-1----:R-:W-:Y:S01]  /*54a0*/  @!P4 IMAD.X R0, RZ, RZ, R33, P0 ;  /* 0x000000ffff00c224 */ /* 0x002fe200000e0621 */
[----:B------:R-:W-:Y:S01]  /*54b0*/  @!UP0 UIADD3 UR10, UPT, UPT, UR10, 0x20, URZ ;  /* 0x000000200a0a8890 */ /* 0x000fe2000fffe0ff */
[----:B------:R-:W-:Y:S01]  /*54c0*/  ISETP.NE.AND P0, PT, R31, 0x2, PT ;  /* 0x000000021f00780c */ /* 0x000fe20003f05270 */
[----:B------:R-:W-:Y:S01]  /*54d0*/  UMOV UR12, UR36 ;  /* 0x00000024000c7c82 */ /* 0x000fe20008000000 */
[----:B------:R-:W-:Y:S01]  /*54e0*/  @P3 R2UR UR36, R29 ;  /* 0x000000001d2432ca */ /* 0x000fe200000e0000 */
[----:B------:R-:W-:Y:S01]  /*54f0*/  IMAD.IADD R24, R10, 0x1, R86 ;  /* 0x000000010a187824 */ /* 0x000fe200078e0256 */
[----:B------:R-:W-:Y:S01]  /*5500*/  @!P4 R2UR UR7, R0 ;  /* 0x000000000007c2ca */ /* 0x000fe200000e0000 */
[----:B------:R-:W-:Y:S01]  /*5510*/  IMAD.IADD R0, R11, 0x1, R87 ;  /* 0x000000010b007824 */ /* 0x000fe200078e0257 */
[----:B------:R-:W-:Y:S04]  /*5520*/  SEL R31, R31, RZ, P0 ;  /* 0x000000ff1f1f7207 */ /* 0x000fe80000000000 */
[----:B------:R-:W-:Y:S01]  /*5530*/  IMAD.U32 R8, RZ, RZ, UR8 ;  /* 0x00000008ff087e24 */ /* 0x000fe2000f8e00ff */
[----:B------:R-:W-:Y:S02]  /*5540*/  R2UR UR20, R0 ;  /* 0x00000000001472ca */ /* 0x000fe400000e0000 */
[----:B------:R-:W-:Y:S02]  /*5550*/  SEL R0, RZ, 0x1, P0 ;  /* 0x00000001ff007807 */ /* 0x000fe40000000000 */
[----:B------:R-:W-:Y:S02]  /*5560*/  @!P4 R2UR UR16, R8 ;  /* 0x000000000810c2ca */ /* 0x000fe400000e0000 */
[----:B------:R-:W-:Y:S01]  /*5570*/  IMAD.U32 R9, RZ, RZ, UR7 ;  /* 0x00000007ff097e24 */ /* 0x000fe2000f8e00ff */
[----:B------:R-:W-:Y:S01]  /*5580*/  @!UP0 ULEA UR7, UR6, UR4, 0xd ;  /* 0x0000000406078291 */ /* 0x000fe2000f8e68ff */
[----:B------:R-:W-:Y:S01]  /*5590*/  LOP3.LUT R30, R30, R0, RZ, 0x3c, !PT ;  /* 0x000000001e1e7212 */ /* 0x000fe200078e3cff */
[----:B------:R-:W-:Y:S02]  /*55a0*/  UIADD3 UR6, UPT, UPT, UR6, 0x1, URZ ;  /* 0x0000000106067890 */ /* 0x000fe4000fffe0ff */
[----:B------:R-:W-:Y:S01]  /*55b0*/  @!P4 R2UR UR17, R9 ;  /* 0x000000000911c2ca */ /* 0x000fe200000e0000 */
[----:B------:R-:W-:Y:S01]  /*55c0*/  @!UP0 UIADD3 UR8, UPT, UPT, UR7, 0x200, URZ ;  /* 0x0000020007088890 */ /* 0x000fe2000fffe0ff */
[----:B------:R-:W-:Y:S01]  /*55d0*/  VOTEU.ALL UP0, P4 ;  /* 0x0000000000ff7886 */ /* 0x000fe20002000000 */
[----:B------:R-:W-:Y:S10]  /*55e0*/  UPRMT UR7, UR37, 0x654, UR9 ;  /* 0x0000065425077896 */ /* 0x000ff40008000009 */
[----:B------:R1:W-:Y:S01]  /*55f0*/  @!UP0 UTMALDG.3D [UR8], [UR16], desc[UR18] ;  /* 0x00001208100085b4 */ /* 0x0003e20008011000 */
[----:B------:R2:W-:Y:S01]  /*5600*/  @!P4 SYNCS.ARRIVE.TRANS64.RED.A0TR RZ, [UR5+0x70], R28 ;  /* 0x0000701cffffc9a7 */ /* 0x0005e20008300405 */
[----:B------:R-:W-:Y:S04]  /*5610*/  UISETP.NE.AND UP0, UPT, UR6, 0x3, UPT ;  /* 0x000000030600788c */ /* 0x000fe8000bf05270 */
[----:B------:R-:W-:Y:S06]  /*5620*/  USEL UR5, URZ, 0x1, UP0 ;  /* 0x00000001ff057887 */ /* 0x000fec0008000000 */
[----:B------:R-:W-:Y:S01]  /*5630*/  LOP3.LUT R34, R34, UR5, RZ, 0x3c, !PT ;  /* 0x0000000522227c12 */ /* 0x000fe2000f8e3cff */
[----:B------:R-:W-:Y:S01]  /*5640*/  SYNCS.ARRIVE.TRANS64.RED.A1T0 RZ, [UR7], RZ ;  /* 0x000000ffffff79a7 */ /* 0x000fe20008100407 */
[----:B-1----:R-:W-:Y:S02]  /*5650*/  USEL UR8, UR6, URZ, UP0 ;  /* 0x000000ff06087287 */ /* 0x002fe40008000000 */
[----:B------:R-:W-:Y:S01]  /*5660*/  UPLOP3.LUT UP0, UPT, UPT, UPT, UPT, 0x80, 0x8 ;  /* 0x000000000008789c */ /* 0x000fe20003f0f070 */
[----:B------:R-:W-:Y:S10]  /*5670*/  @P3 BRA `(.L_x_90) ;  /* 0xfffffff4001c3947 */ /* 0x000ff4000383ffff */
[----:B------:R-:W-:Y:S01]  /*5680*/  UIADD3 UR4, UPT, UPT, UR4, 0x88, URZ ;  /* 0x0000008804047890 */ /* 0x000fe2000fffe0ff */
[----:B------:R-:W-:-:S03]  /*5690*/  SHF.L.U32 R2, R34, 0x1f, RZ ;  /* 0x0000001f22027819 */ /* 0x000fc600000006ff */
[----:B------:R-:W-:-:S09]  /*56a0*/  ULEA UR5, UR8, UR4, 0x3 ;  /* 0x0000000408057291 */ /* 0x000fd2000f8e18ff */
[----:B------:R-:W1:Y:S02]  /*56b0*/  SYNCS.PHASECHK.TRANS64.TRYWAIT P0, [UR5], R2 ;  /* 0x00000002ff0075a7 */ /* 0x000e640008001105 */
[----:B-1----:R-:W-:Y:S05]  /*56c0*/  @!P0 BRA `(.L_x_91) ;  /* 0x00000034007c8947 */ /* 0x002fea0003800000 */
.L_x_165:
        /* <DEDUP_REMOVED lines=9> */
.L_x_167:
[----:B------:R-:W-:-:S04]  /*5760*/  UIADD3 UR6, UPT, UPT, UR6, 0x1, URZ ;  /* 0x0000000106067890 */ /* 0x000fc8000fffe0ff */
[----:B------:R-:W-:-:S04]  /*5770*/  UISETP.NE.AND UP0, UPT, UR6, 0x3, UPT ;  /* 0x000000030600788c */ /* 0x000fc8000bf05270 */
[----:B------:R-:W-:Y:S02]  /*5780*/  USEL UR5, URZ, 0x1, UP0 ;  /* 0x00000001ff057887 */ /* 0x000fe40008000000 */
[----:B------:R-:W-:-:S04]  /*5790*/  USEL UR6, UR6, URZ, UP0 ;  /* 0x000000ff06067287 */ /* 0x000fc80008000000 */
[----:B------:R-:W-:Y:S01]  /*57a0*/  ULEA UR6, UR6, UR4, 0x3 ;  /* 0x0000000406067291 */ /* 0x000fe2000f8e18ff */
[----:B-1----:R-:W-:-:S04]  /*57b0*/  LOP3.LUT R2, R34, UR5, RZ, 0x3c, !PT ;  /* 0x0000000522027c12 */ /* 0x002fc8000f8e3cff */
[----:B------:R-:W-:Y:S01]  /*57c0*/  SHF.L.U32 R2, R2, 0x1f, RZ ;  /* 0x0000001f02027819 */ /* 0x000fe200000006ff */
[----:B------:R-:W-:-:S07]  /*57d0*/  IMAD.U32 R0, RZ, RZ, UR6 ;  /* 0x00000006ff007e24 */ /* 0x000fce000f8e00ff */
.L_x_93:
[----:B-1----:R1:W3:Y:S02]  /*57e0*/  SYNCS.PHASECHK.TRANS64.TRYWAIT P0, [R0+URZ], R2 ;  /* 0x00000002000075a7 */ /* 0x0022e400080011ff */
[----:B---3--:R-:W-:Y:S05]  /*57f0*/  @!P0 NANOSLEEP.SYNCS 0x989680 ;  /* 0x009896800000895d */ /* 0x008fea0003900000 */
[----:B------:R-:W3:Y:S02]  /*5800*/  @!P0 SYNCS.PHASECHK.TRANS64 P0, [R0+URZ], R2 ;  /* 0x00000002000085a7 */ /* 0x000ee400080010ff */
[----:B---3--:R-:W-:Y:S05]  /*5810*/  @P0 EXIT ;  /* 0x000000000000094d */ /* 0x008fea0003800000 */
[----:B------:R-:W-:Y:S05]  /*5820*/  BRA `(.L_x_93) ;  /* 0xfffffffc00ec7947 */ /* 0x000fea000383ffff */
.L_x_81:
[----:B------:R-:W-:-:S06]  /*5830*/  UISETP.GE.AND UP0, UPT, UR7, 0x4, UPT ;  /* 0x000000040700788c */ /* 0x000fcc000bf06270 */
[----:B------:R-:W-:-:S13]  /*5840*/  PLOP3.LUT P0, PT, PT, PT, UP0, 0x80, 0x8 ;  /* 0x000000000008781c */ /* 0x000fda0003f0f008 */
[----:B------:R-:W-:Y:S05]  /*5850*/  @!P0 EXIT ;  /* 0x000000000000894d */ /* 0x000fea0003800000 */
[----:B------:R-:W-:Y:S01]  /*5860*/  BAR.SYNC.DEFER_BLOCKING 0x6, 0xa0 ;  /* 0x0182800000007b1d */ /* 0x000fe20000010000 */
[C---:B------:R-:W-:Y:S01]  /*5870*/  IMAD.SHL.U32 R2, R93.reuse, 0x20, RZ ;  /* 0x000000205d027824 */ /* 0x040fe200078e00ff */
[C---:B------:R-:W-:Y:S01]  /*5880*/  LOP3.LUT R94, R93.reuse, 0x2, RZ, 0xc0, !PT ;  /* 0x000000025d5e7812 */ /* 0x040fe200078ec0ff */
[C---:B------:R-:W-:Y:S01]  /*5890*/  IMAD.SHL.U32 R99, R93.reuse, 0x4, RZ ;  /* 0x000000045d637824 */ /* 0x040fe200078e00ff */
[C---:B------:R-:W-:Y:S01]  /*58a0*/  LOP3.LUT R100, R93.reuse, 0x60, RZ, 0xc0, !PT ;  /* 0x000000605d647812 */ /* 0x040fe200078ec0ff */
[C---:B------:R-:W-:Y:S01]  /*58b0*/  IMAD.U32 R46, R93.reuse, 0x10000, RZ ;  /* 0x000100005d2e7824 */ /* 0x040fe200078e00ff */
[----:B------:R-:W-:Y:S02]  /*58c0*/  UMOV UR49, 0x400 ;  /* 0x0000040000317882 */ /* 0x000fe40000000000 */
[----:B------:R-:W1:Y:S01]  /*58d0*/  LDC R91, c[0x0][0x370] ;  /* 0x0000dc00ff5b7b82 */ /* 0x000e620000000800 */
[----:B------:R-:W-:Y:S01]  /*58e0*/  ULEA UR49, UR37, UR49, 0x18 ;  /* 0x0000003125317291 */ /* 0x000fe2000f8ec0ff */
[----:B------:R-:W-:Y:S01]  /*58f0*/  LOP3.LUT R3, R2, 0xc0, RZ, 0xc0, !PT ;  /* 0x000000c002037812 */ /* 0x000fe200078ec0ff */
[----:B------:R-:W-:Y:S01]  /*5900*/  IMAD.MOV.U32 R45, RZ, RZ, RZ ;  /* 0x000000ffff2d7224 */ /* 0x000fe200078e00ff */
[----:B------:R-:W-:Y:S01]  /*5910*/  LOP3.LUT R93, R93, 0x4, RZ, 0xc0, !PT ;  /* 0x000000045d5d7812 */ /* 0x000fe200078ec0ff */
[----:B------:R-:W-:Y:S01]  /*5920*/  UIADD3 UR53, UPT, UPT, UR49, 0x200, URZ ;  /* 0x0000020031357890 */ /* 0x000fe2000fffe0ff */
[----:B------:R-:W-:-:S02]  /*5930*/  LOP3.LUT R99, R3, 0x18, R99, 0xf8, !PT ;  /* 0x0000001803637812 */ /* 0x000fc400078ef863 */
[----:B------:R-:W-:Y:S01]  /*5940*/  CS2R R96, SRZ ;  /* 0x0000000000607805 */ /* 0x000fe2000001ff00 */
[----:B------:R-:W2:Y:S01]  /*5950*/  LDC R42, c[0x0][0xf0c] ;  /* 0x0003c300ff2a7b82 */ /* 0x000ea20000000800 */
[----:B------:R-:W-:Y:S01]  /*5960*/  LOP3.LUT R46, R46, 0x600000, RZ, 0xc0, !PT ;  /* 0x006000002e2e7812 */ /* 0x000fe200078ec0ff */
[----:B------:R-:W-:Y:S01]  /*5970*/  IMAD.MOV.U32 R103, RZ, RZ, RZ ;  /* 0x000000ffff677224 */ /* 0x000fe200078e00ff */
[----:B------:R-:W-:Y:S01]  /*5980*/  IADD3 R98, PT, PT, -R93, 0x2, RZ ;  /* 0x000000025d627810 */ /* 0x000fe20007ffe1ff */
[----:B------:R-:W-:Y:S01]  /*5990*/  IMAD.MOV R94, RZ, RZ, -R94 ;  /* 0x000000ffff5e7224 */ /* 0x000fe200078e0a5e */
[----:B------:R-:W-:Y:S01]  /*59a0*/  LOP3.LUT R99, R99, 0xf20, R2, 0xf8, !PT ;  /* 0x00000f2063637812 */ /* 0x000fe200078ef802 */
[----:B------:R-:W-:Y:S01]  /*59b0*/  IMAD.MOV R93, RZ, RZ, -R93 ;  /* 0x000000ffff5d7224 */ /* 0x000fe200078e0a5d */
[----:B------:R-:W4:Y:S01]  /*59c0*/  LDCU.64 UR54, c[0x0][0x348] ;  /* 0x00006900ff3677ac */ /* 0x000f220008000a00 */
[----:B------:R-:W1:Y:S01]  /*59d0*/  LDC R89, c[0x0][0xf20] ;  /* 0x0003c800ff597b82 */ /* 0x000e620000000800 */
[----:B------:R-:W3:Y:S01]  /*59e0*/  LDS R0, [UR49+0x140] ;  /* 0x00014031ff007984 */ /* 0x000ee20008000800 */
[----:B------:R-:W-:Y:S01]  /*59f0*/  IMAD.SHL.U32 R98, R98, 0x10, RZ ;  /* 0x0000001062627824 */ /* 0x000fe200078e00ff */
[----:B------:R-:W-:Y:S01]  /*5a00*/  LEA R99, R99, UR53, 0x1 ;  /* 0x0000003563637c11 */ /* 0x000fe2000f8e08ff */
[----:B------:R-:W-:Y:S01]  /*5a10*/  UMOV UR52, 0x1 ;  /* 0x0000000100347882 */ /* 0x000fe20000000000 */
[----:B------:R-:W-:Y:S01]  /*5a20*/  UMOV UR56, URZ ;  /* 0x000000ff00387c82 */ /* 0x000fe20008000000 */
[----:B------:R-:W1:Y:S02]  /*5a30*/  LDCU.64 UR38, c[0x0][0xc88] ;  /* 0x00019100ff2677ac */ /* 0x000e640008000a00 */
[----:B------:R-:W1:Y:S01]  /*5a40*/  LDC R41, c[0x0][0xf30] ;  /* 0x0003cc00ff297b82 */ /* 0x000e620000000800 */
[----:B------:R-:W1:Y:S01]  /*5a50*/  LDCU.64 UR44, c[0x0][0xc90] ;  /* 0x00019200ff2c77ac */ /* 0x000e620008000a00 */
[----:B------:R-:W-:Y:S01]  /*5a60*/  UMOV UR51, URZ ;  /* 0x000000ff00337c82 */ /* 0x000fe20008000000 */
[----:B------:R-:W-:-:S05]  /*5a70*/  UMOV UR50, URZ ;  /* 0x000000ff00327c82 */ /* 0x000fca0008000000 */
[----:B------:R-:W1:Y:S08]  /*5a80*/  LDC.64 R84, c[0x0][0xf10] ;  /* 0x0003c400ff547b82 */ /* 0x000e700000000a00 */
[----:B------:R-:W1:Y:S08]  /*5a90*/  LDC.64 R38, c[0x0][0xf18] ;  /* 0x0003c600ff267b82 */ /* 0x000e700000000a00 */
[----:B------:R-:W1:Y:S08]  /*5aa0*/  LDC.64 R36, c[0x0][0xf28] ;  /* 0x0003ca00ff247b82 */ /* 0x000e700000000a00 */
[----:B------:R-:W1:Y:S01]  /*5ab0*/  LDC.64 R82, c[0x0][0xcb0] ;  /* 0x00032c00ff527b82 */ /* 0x000e620000000a00 */
[----:B---3--:R-:W-:-:S07]  /*5ac0*/  IMAD.IADD R46, R0, 0x1, R46 ;  /* 0x00000001002e7824 */ /* 0x008fce00078e022e */
[----:B------:R-:W3:Y:S08]  /*5ad0*/  LDC.64 R80, c[0x0][0xca8] ;  /* 0x00032a00ff507b82 */ /* 0x000ef00000000a00 */
[----:B--2-4-:R-:W1:Y:S02]  /*5ae0*/  LDC R90, c[0x0][0x374] ;  /* 0x0000dd00ff5a7b82 */ /* 0x014e640000000800 */
.L_x_124:
[C---:B------:R-:W-:Y:S02]  /*5af0*/  LEA R0, R103.reuse, UR49, 0x3 ;  /* 0x0000003167007c11 */ /* 0x040fe4000f8e18ff */
[----:B------:R-:W-:Y:S02]  /*5b00*/  SHF.L.U32 R2, R96, 0x1f, RZ ;  /* 0x0000001f60027819 */ /* 0x000fe400000006ff */
[----:B------:R-:W-:Y:S02]  /*5b10*/  LEA R16, R103, UR49, 0x4 ;  /* 0x0000003167107c11 */ /* 0x000fe4000f8e20ff */
[----:B------:R-:W2:Y:S02]  /*5b20*/  SYNCS.PHASECHK.TRANS64.TRYWAIT P0, [R0+URZ+0xb0], R2 ;  /* 0x0000b002000075a7 */ /* 0x000ea400080011ff */
[----:B--2---:R-:W-:Y:S05]  /*5b30*/  @!P0 BRA `(.L_x_94) ;  /* 0x0000003000908947 */ /* 0x004fea0003800000 */
.L_x_168:
[----:B------:R-:W4:Y:S01]  /*5b40*/  LDC.64 R10, c[0x0][0xf10] ;  /* 0x0003c400ff0a7b82 */ /* 0x000f220000000a00 */
[----:B------:R-:W3:Y:S01]  /*5b50*/  LDS.128 R16, [R16+0x120] ;  /* 0x0001200010107984 */ /* 0x000ee20000000c00 */
[----:B-1----:R-:W-:Y:S01]  /*5b60*/  ISETP.NE.AND P1, PT, R41, 0x1, PT ;  /* 0x000000012900780c */ /* 0x002fe20003f25270 */
[----:B--2---:R-:W-:Y:S01]  /*5b70*/  VIADD R0, R0, 0xc0 ;  /* 0x000000c000007836 */ /* 0x004fe20000000000 */
[----:B------:R-:W-:Y:S04]  /*5b80*/  ISETP.GE.AND P0, PT, R40, 0x1, PT ;  /* 0x000000012800780c */ /* 0x000fe80003f06270 */
[----:B------:R-:W1:Y:S01]  /*5b90*/  LDC.64 R8, c[0x0][0xf18] ;  /* 0x0003c600ff087b82 */ /* 0x000e620000000a00 */
[----:B------:R-:W-:Y:S01]  /*5ba0*/  PRMT R0, RZ, 0x654, R0 ;  /* 0x00000654ff007816 */ /* 0x000fe20000000000 */
[----:B------:R-:W-:Y:S01]  /*5bb0*/  @!PT LDS RZ, [RZ] ;  /* 0x00000000fffff984 */ /* 0x000fe20000000800 */
[----:B------:R-:W-:Y:S01]  /*5bc0*/  @!PT LDS RZ, [RZ] ;  /* 0x00000000fffff984 */ /* 0x000fe20000000800 */
[----:B------:R-:W-:Y:S01]  /*5bd0*/  @!PT LDS RZ, [RZ] ;  /* 0x00000000fffff984 */ /* 0x000fe20000000800 */
[----:B------:R-:W-:Y:S01]  /*5be0*/  @!PT LDS RZ, [RZ] ;  /* 0x00000000fffff984 */ /* 0x000fe20000000800 */
[----:B------:R2:W-:Y:S06]  /*5bf0*/  MEMBAR.ALL.CTA ;  /* 0x0000000000007992 */ /* 0x0005ec0000008000 */
[----:B--2---:R-:W2:Y:S01]  /*5c00*/  FENCE.VIEW.ASYNC.S ;  /* 0x00000000000073c6 */ /* 0x004ea20000000000 */
[----:B------:R-:W1:Y:S08]  /*5c10*/  @!P1 LDC R12, c[0x0][0xf20] ;  /* 0x0003c800ff0c9b82 */ /* 0x000e700000000800 */
[----:B------:R-:W1:Y:S01]  /*5c20*/  @!P1 LDC R7, c[0x0][0xf0c] ;  /* 0x0003c300ff079b82 */ /* 0x000e620000000800 */
[----:B--2---:R2:W-:Y:S01]  /*5c30*/  SYNCS.ARRIVE.TRANS64.RED.A1T0 RZ, [R0+URZ], RZ ;  /* 0x000000ff00ff79a7 */ /* 0x0045e200081004ff */
[----:B---3--:R-:W-:Y:S04]  /*5c40*/  LOP3.LUT P4, RZ, R18, 0x1, RZ, 0xc0, !PT ;  /* 0x0000000112ff7812 */ /* 0x008fe8000788c0ff */
[----:B------:R-:W-:Y:S09]  /*5c50*/  P2R R101, PR, RZ, 0x10 ;  /* 0x00000010ff657803 */ /* 0x000ff20000000000 */
[----:B------:R-:W-:Y:S02]  /*5c60*/  @P4 MOV R44, R16 ;  /* 0x00000010002c4202 */ /* 0x000fe40000000f00 */
[----:B------:R-:W-:Y:S01]  /*5c70*/  @P4 LOP3.LUT R43, R17, 0xffff, RZ, 0xc0, !PT ;  /* 0x0000ffff112b4812 */ /* 0x000fe200078ec0ff */
[----:B--2-4-:R-:W-:Y:S06]  /*5c80*/  @!P0 BRA `(.L_x_95) ;  /* 0x0000000000a48947 */ /* 0x014fec0003800000 */
[----:B------:R-:W-:Y:S01]  /*5c90*/  IMAD.HI.U32 R0, R90, R39, RZ ;  /* 0x000000275a007227 */ /* 0x000fe200078e00ff */
[----:B------:R-:W-:Y:S02]  /*5ca0*/  ISETP.NE.AND P0, PT, R38, 0x1, PT ;  /* 0x000000012600780c */ /* 0x000fe40003f05270 */
[----:B------:R-:W-:Y:S01]  /*5cb0*/  ISETP.NE.AND P2, PT, R40, 0x1, PT ;  /* 0x000000012800780c */ /* 0x000fe20003f45270 */
[----:B------:R-:W-:Y:S01]  /*5cc0*/  IMAD.HI.U32 R4, R91, R84, RZ ;  /* 0x000000545b047227 */ /* 0x000fe200078e00ff */
[----:B------:R-:W-:Y:S02]  /*5cd0*/  SHF.R.U32.HI R0, RZ, R89, R0 ;  /* 0x00000059ff007219 */ /* 0x000fe40000011600 */
[----:B------:R-:W-:Y:S01]  /*5ce0*/  ISETP.NE.AND P3, PT, R42, 0x1, PT ;  /* 0x000000012a00780c */ /* 0x000fe20003f65270 */
[----:B------:R-:W-:Y:S01]  /*5cf0*/  IMAD.HI.U32 R6, R43, R39, RZ ;  /* 0x000000272b067227 */ /* 0x000fe200078e00ff */
[-C--:B------:R-:W-:Y:S02]  /*5d00*/  SHF.R.U32.HI R4, RZ, R85.reuse, R4 ;  /* 0x00000055ff047219 */ /* 0x080fe40000011604 */
        /* <DEDUP_REMOVED lines=14> */
[C---:B------:R-:W-:Y:S03]  /*5df0*/  IMAD.HI.U32 R0, R3.reuse, R36, RZ ;  /* 0x0000002403007227 */ /* 0x040fe600078e00ff */
[C---:B------:R-:W-:Y:S02]  /*5e00*/  ISETP.GE.OR P0, PT, R2.reuse, R5, P0 ;  /* 0x000000050200720c */ /* 0x040fe40000706670 */
[----:B------:R-:W-:Y:S04]  /*5e10*/  SHF.R.U32.HI R0, RZ, R37, R0 ;  /* 0x00000025ff007219 */ /* 0x000fe80000011600 */
[C---:B------:R-:W-:Y:S05]  /*5e20*/  SEL R6, R3.reuse, R0, !P2 ;  /* 0x0000000003067207 */ /* 0x040fea0005000000 */
        /* <DEDUP_REMOVED lines=14> */
[----:B------:R-:W-:Y:S07]  /*5f10*/  IMAD R43, R3, R38, R43 ;  /* 0x00000026032b7224 */ /* 0x000fee00078e022b */
.L_x_95:
[----:B------:R-:W-:Y:S01]  /*5f20*/  @!P1 IMAD.HI.U32 R0, R44, R10, RZ ;  /* 0x0000000a2c009227 */ /* 0x000fe200078e00ff */
[----:B-1----:R-:W-:Y:S01]  /*5f30*/  @!P1 ISETP.NE.AND P0, PT, R8, 0x1, PT ;  /* 0x000000010800980c */ /* 0x002fe20003f05270 */
[----:B------:R-:W-:Y:S01]  /*5f40*/  ULOP3.LUT UP0, URZ, UR53, 0x1b0, URZ, 0xc0, !UPT ;  /* 0x000001b035ff7892 */ /* 0x000fe2000f80c0ff */
[----:B------:R-:W-:Y:S01]  /*5f50*/  @!P1 ISETP.NE.AND P2, PT, R7, 0x1, PT ;  /* 0x000000010700980c */ /* 0x000fe20003f45270 */
[----:B------:R-:W-:Y:S01]  /*5f60*/  @!P1 IMAD.HI.U32 R2, R43, R9, RZ ;  /* 0x000000092b029227 */ /* 0x000fe200078e00ff */
[----:B------:R-:W-:Y:S01]  /*5f70*/  @!P1 SHF.R.U32.HI R0, RZ, R11, R0 ;  /* 0x0000000bff009219 */ /* 0x000fe20000011600 */
[----:B------:R-:W-:Y:S01]  /*5f80*/  USHF.L.U32 UR42, UR20, 0x7, URZ ;  /* 0x00000007142a7899 */ /* 0x000fe200080006ff */
[----:B------:R-:W-:Y:S01]  /*5f90*/  R2UR UR41, R24 ;  /* 0x00000000182972ca */ /* 0x000fe200000e0000 */
[----:B------:R-:W-:Y:S01]  /*5fa0*/  VIADD R103, R103, 0x1 ;  /* 0x0000000167677836 */ /* 0x000fe20000000000 */
[----:B------:R-:W-:Y:S02]  /*5fb0*/  @!P1 SHF.R.U32.HI R2, RZ, R12, R2 ;  /* 0x0000000cff029219 */ /* 0x000fe40000011602 */
[----:B------:R-:W-:Y:S02]  /*5fc0*/  @!P1 SEL R3, R44, R0, !P2 ;  /* 0x000000002c039207 */ /* 0x000fe40005000000 */
[----:B------:R-:W-:Y:S02]  /*5fd0*/  @!P1 SEL R2, R43, R2, !P0 ;  /* 0x000000022b029207 */ /* 0x000fe40004000000 */
[----:B------:R-:W-:Y:S03]  /*5fe0*/  @P4 SHF.R.U32.HI R95, RZ, 0x10, R17 ;  /* 0x00000010ff5f4819 */ /* 0x000fe60000011611 */
[----:B------:R-:W-:Y:S02]  /*5ff0*/  @!P1 IMAD.IADD R0, R2, 0x1, -R3 ;  /* 0x0000000102009824 */ /* 0x000fe400078e0a03 */
[----:B------:R-:W-:Y:S01]  /*6000*/  @!P1 IMAD.IADD R2, R3, 0x1, -R2 ;  /* 0x0000000103029824 */ /* 0x000fe200078e0a02 */
[----:B------:R-:W-:Y:S01]  /*6010*/  USHF.L.U32 UR41, UR41, 0x6, URZ ;  /* 0x0000000629297899 */ /* 0x000fe200080006ff */
[----:B------:R-:W-:Y:S02]  /*6020*/  @!P1 IMAD R44, R0, R7, R44 ;  /* 0x00000007002c9224 */ /* 0x000fe400078e022c */
[----:B------:R-:W-:Y:S01]  /*6030*/  @!P1 IMAD R43, R2, R8, R43 ;  /* 0x00000008022b9224 */ /* 0x000fe200078e022b */
[----:B------:R-:W-:Y:S08]  /*6040*/  BRA.U !UP0, `(.L_x_96) ;  /* 0x00000001087c7547 */ /* 0x000ff0000b800000 */
[----:B------:R-:W1:Y:S01]  /*6050*/  LDCU.64 UR8, c[0x4][0x80] ;  /* 0x01001000ff0877ac */ /* 0x000e620008000a00 */
[----:B------:R-:W-:Y:S01]  /*6060*/  MOV R2, 0x0 ;  /* 0x0000000000027802 */ /* 0x000fe20000000f00 */
[----:B------:R-:W-:Y:S02]  /*6070*/  HFMA2 R12, -RZ, RZ, 0, 5.9604644775390625e-08 ;  /* 0x00000001ff0c7431 */ /* 0x000fe400000001ff */
[----:B------:R-:W-:Y:S01]  /*6080*/  IMAD.MOV.U32 R8, RZ, RZ, 0x70 ;  /* 0x00000070ff087424 */ /* 0x000fe200078e00ff */
[----:B------:R2:W3:Y:S01]  /*6090*/  LDC.64 R14, c[0x4][R2] ;  /* 0x01000000020e7b82 */ /* 0x0004e20000000a00 */
[----:B------:R-:W4:Y:S01]  /*60a0*/  LDCU.64 UR6, c[0x4][0x88] ;  /* 0x01001100ff0677ac */ /* 0x000f220008000a00 */
[----:B------:R-:W-:Y:S01]  /*60b0*/  IMAD.MOV.U32 R13, RZ, RZ, RZ ;  /* 0x000000ffff0d7224 */ /* 0x000fe200078e00ff */
[----:B------:R-:W2:Y:S01]  /*60c0*/  LDCU.64 UR4, c[0x4][0x8] ;  /* 0x01000100ff0477ac */ /* 0x000ea20008000a00 */
[----:B-1----:R-:W-:Y:S01]  /*60d0*/  MOV R5, UR9 ;  /* 0x0000000900057c02 */ /* 0x002fe20008000f00 */
[----:B------:R-:W-:Y:S01]  /*60e0*/  IMAD.U32 R4, RZ, RZ, UR8 ;  /* 0x00000008ff047e24 */ /* 0x000fe2000f8e00ff */
[----:B----4-:R-:W-:Y:S01]  /*60f0*/  MOV R7, UR7 ;  /* 0x0000000700077c02 */ /* 0x010fe20008000f00 */
[----:B------:R-:W-:Y:S01]  /*6100*/  IMAD.U32 R6, RZ, RZ, UR6 ;  /* 0x00000006ff067e24 */ /* 0x000fe2000f8e00ff */
[----:B--2---:R-:W-:Y:S01]  /*6110*/  MOV R11, UR5 ;  /* 0x00000005000b7c02 */ /* 0x004fe20008000f00 */
[----:B------:R-:W-:Y:S02]  /*6120*/  IMAD.U32 R10, RZ, RZ, UR4 ;  /* 0x00000004ff0a7e24 */ /* 0x000fe4000f8e00ff */
[----:B------:R-:W-:Y:S07]  /*6130*/  LEPC R20, `(.L_x_97) ;  /* 0x000000001014794e */ /* 0x000fee0000000000 */
[----:B---3-5:R-:W-:Y:S05]  /*6140*/  CALL.ABS.NOINC R14 ;  /* 0x000000000e007343 */ /* 0x028fea0003c00000 */
.L_x_97:
[----:B------:R-:W1:Y:S01]  /*6150*/  LDCU.64 UR8, c[0x4][0x80] ;  /* 0x01001000ff0877ac */ /* 0x000e620008000a00 */
[----:B------:R-:W2:Y:S01]  /*6160*/  LDC.64 R2, c[0x4][R2] ;  /* 0x0100000002027b82 */ /* 0x000ea20000000a00 */
[----:B------:R-:W-:Y:S02]  /*6170*/  HFMA2 R12, -RZ, RZ, 0, 5.9604644775390625e-08 ;  /* 0x00000001ff0c7431 */ /* 0x000fe400000001ff */
[----:B------:R-:W-:Y:S02]  /*6180*/  IMAD.MOV.U32 R8, RZ, RZ, 0x70 ;  /* 0x00000070ff087424 */ /* 0x000fe400078e00ff */
[----:B------:R-:W-:Y:S01]  /*6190*/  IMAD.MOV.U32 R13, RZ, RZ, RZ ;  /* 0x000000ffff0d7224 */ /* 0x000fe200078e00ff */
[----:B------:R-:W3:Y:S01]  /*61a0*/  LDCU.64 UR6, c[0x4][0x88] ;  /* 0x01001100ff0677ac */ /* 0x000ee20008000a00 */
[----:B------:R-:W4:Y:S01]  /*61b0*/  LDCU.64 UR4, c[0x4][0x8] ;  /* 0x01000100ff0477ac */ /* 0x000f220008000a00 */
[----:B-1----:R-:W-:Y:S02]  /*61c0*/  MOV R4, UR8 ;  /* 0x0000000800047c02 */ /* 0x002fe40008000f00 */
[----:B------:R-:W-:Y:S02]  /*61d0*/  MOV R5, UR9 ;  /* 0x0000000900057c02 */ /* 0x000fe40008000f00 */
[----:B---3--:R-:W-:Y:S01]  /*61e0*/  MOV R7, UR7 ;  /* 0x0000000700077c02 */ /* 0x008fe20008000f00 */
[----:B------:R-:W-:Y:S01]  /*61f0*/  IMAD.U32 R6, RZ, RZ, UR6 ;  /* 0x00000006ff067e24 */ /* 0x000fe2000f8e00ff */
[----:B----4-:R-:W-:Y:S01]  /*6200*/  MOV R11, UR5 ;  /* 0x00000005000b7c02 */ /* 0x010fe20008000f00 */
[----:B------:R-:W-:Y:S02]  /*6210*/  IMAD.U32 R10, RZ, RZ, UR4 ;  /* 0x00000004ff0a7e24 */ /* 0x000fe4000f8e00ff */
[----:B------:R-:W-:Y:S07]  /*6220*/  LEPC R20, `(.L_x_96) ;  /* 0x000000001014794e */ /* 0x000fee0000000000 */
[----:B--2---:R-:W-:Y:S05]  /*6230*/  CALL.ABS.NOINC R2 ;  /* 0x0000000002007343 */ /* 0x004fea0003c00000 */
.L_x_96:
[----:B------:R-:W-:Y:S01]  /*6240*/  ISETP.NE.U32.AND P4, PT, R82, RZ, PT ;  /* 0x000000ff5200720c */ /* 0x000fe20003f85070 */
[----:B------:R-:W-:Y:S01]  /*6250*/  UISETP.NE.AND UP2, UPT, UR48, URZ, UPT ;  /* 0x000000ff3000728c */ /* 0x000fe2000bf45270 */
[----:B------:R-:W-:Y:S01]  /*6260*/  ISETP.NE.U32.AND P2, PT, RZ, UR38, PT ;  /* 0x00000026ff007c0c */ /* 0x000fe2000bf45070 */
[----:B------:R-:W-:Y:S01]  /*6270*/  UISETP.NE.U32.AND UP1, UPT, UR44, URZ, UPT ;  /* 0x000000ff2c00728c */ /* 0x000fe2000bf25070 */
[----:B------:R-:W-:Y:S01]  /*6280*/  ISETP.NE.AND.EX P4, PT, R83, RZ, PT, P4 ;  /* 0x000000ff5300720c */ /* 0x000fe20003f85340 */
[----:B------:R-:W-:Y:S01]  /*6290*/  UPLOP3.LUT UP0, UPT, UPT, UPT, UPT, 0x40, 0x4 ;  /* 0x000000000004789c */ /* 0x000fe20003f0e870 */
[----:B------:R-:W-:Y:S01]  /*62a0*/  ISETP.NE.AND.EX P2, PT, RZ, UR39, PT, P2 ;  /* 0x00000027ff007c0c */ /* 0x000fe2000bf45320 */
[----:B------:R-:W-:Y:S01]  /*62b0*/  UISETP.NE.AND.EX UP1, UPT, UR45, URZ, UPT, UP1 ;  /* 0x000000ff2d00728c */ /* 0x000fe2000bf25310 */
[----:B------:R-:W-:Y:S04]  /*62c0*/  PLOP3.LUT P1, PT, PT, PT, UP2, 0x80, 0x8 ;  /* 0x000000000008781c */ /* 0x000fe80003f2f028 */
[----:B------:R-:W-:Y:S06]  /*62d0*/  @UP2 UPLOP3.LUT UP0, UPT, UPT, UPT, UP1, 0x80, 0x8 ;  /* 0x000000000008289c */ /* 0x000fec0003f0f010 */
[----:B------:R-:W-:Y:S01]  /*62e0*/  PLOP3.LUT P0, PT, PT, PT, UP0, 0x80, 0x8 ;  /* 0x000000000008781c */ /* 0x000fe20003f0f008 */
[----:B------:R-:W-:Y:S01]  /*62f0*/  @!UPT UIADD3 URZ, UPT, UPT, URZ, URZ, URZ ;  /* 0x000000fffffff290 */ /* 0x000fe2000fffe0ff */
[----:B------:R-:W-:Y:S11]  /*6300*/  BRA.U !UP1, `(.L_x_98) ;  /* 0x0000000109387547 */ /* 0x000ff6000b800000 */
[----:B------:R-:W-:Y:S01]  /*6310*/  UISETP.NE.U32.AND UP0, UPT, UR38, URZ, UPT ;  /* 0x000000ff2600728c */ /* 0x000fe2000bf05070 */
[----:B------:R-:W-:Y:S02]  /*6320*/  HFMA2 R0, -RZ, RZ, 0, 5.9604644775390625e-08 ;  /* 0x00000001ff007431 */ /* 0x000fe400000001ff */
[----:B------:R-:W-:Y:S01]  /*6330*/  IMAD.MOV.U32 R88, RZ, RZ, 0x1 ;  /* 0x00000001ff587424 */ /* 0x000fe200078e00ff */
[----:B------:R-:W-:Y:S06]  /*6340*/  UISETP.NE.AND.EX UP0, UPT, UR39, URZ, UPT, UP0 ;  /* 0x000000ff2700728c */ /* 0x000fec000bf05300 */
[----:B------:R-:W-:Y:S05]  /*6350*/  PLOP3.LUT P3, PT, PT, PT, UP0, 0x80, 0x8 ;  /* 0x000000000008781c */ /* 0x000fea0003f6f008 */
[----:B------:R-:W1:Y:S01]  /*6360*/  @UP0 LDCU.64 UR6, c[0x0][0xc88] ;  /* 0x00019100ff0607ac */ /* 0x000e620008000a00 */
[----:B------:R-:W-:Y:S07]  /*6370*/  @UP0 UIMAD UR4, UR36, UR44, URZ ;  /* 0x0000002c240402a4 */ /* 0x000fee000f8e02ff */
[----:B------:R-:W-:Y:S01]  /*6380*/  @!P3 PRMT R88, R0, 0x7610, R88 ;  /* 0x000076100058b816 */ /* 0x000fe20000000058 */
[----:B-1----:R-:W-:Y:S03]  /*6390*/  @UP0 UIMAD.WIDE UR6, UR4, 0x4, UR6 ;  /* 0x00000004040608a5 */ /* 0x002fe6000f8e0206 */
[----:B------:R-:W1:Y:S03]  /*63a0*/  @!UP0 LDCU UR4, c[0x0][0xc80] ;  /* 0x00019000ff0487ac */ /* 0x000e660008000800 */
[----:B------:R-:W-:Y:S01]  /*63b0*/  IMAD.U32 R2, RZ, RZ, UR6 ;  /* 0x00000006ff027e24 */ /* 0x000fe2000f8e00ff */
[----:B------:R-:W-:Y:S05]  /*63c0*/  MOV R3, UR7 ;  /* 0x0000000700037c02 */ /* 0x000fea0008000f00 */
[----:B-----5:R2:W5:Y:S02]  /*63d0*/  @P3 LDG.E R49, desc[UR46][R2.64] ;  /* 0x0000002e02313981 */ /* 0x020564000c1e1900 */
[----:B-12---:R-:W-:Y:S02]  /*63e0*/  @!P3 IMAD.U32 R49, RZ, RZ, UR4 ;  /* 0x00000004ff31be24 */ /* 0x006fe4000f8e00ff */
.L_x_98:
[----:B------:R-:W-:Y:S05]  /*63f0*/  @!P4 BRA `(.L_x_99) ;  /* 0x000000000020c947 */ /* 0x000fea0003800000 */
[----:B------:R-:W-:Y:S04]  /*6400*/  ISETP.NE.U32.AND P3, PT, R80, RZ, PT ;  /* 0x000000ff5000720c */ /* 0x000fe80003f65070 */
[----:B------:R-:W-:Y:S11]  /*6410*/  ISETP.NE.AND.EX P3, PT, R81, RZ, PT, P3 ;  /* 0x000000ff5100720c */ /* 0x000ff60003f65330 */
[----:B------:R-:W-:Y:S02]  /*6420*/  @!UPT UIADD3 URZ, UPT, UPT, URZ, URZ, URZ ;  /* 0x000000fffffff290 */ /* 0x000fe4000fffe0ff */
[----:B------:R-:W1:Y:S01]  /*6430*/  @P3 LDC.64 R2, c[0x0][0xca8] ;  /* 0x00032a00ff023b82 */ /* 0x000e620000000a00 */
[----:B------:R-:W-:Y:S04]  /*6440*/  @P3 IMAD R0, R82, UR36, RZ ;  /* 0x0000002452003c24 */ /* 0x000fe8000f8e02ff */
[----:B-1----:R-:W-:Y:S05]  /*6450*/  @P3 IMAD.WIDE R2, R0, 0x4, R2 ;  /* 0x0000000400023825 */ /* 0x002fea00078e0202 */
[----:B-----5:R1:W5:Y:S02]  /*6460*/  @P3 LDG.E R47, desc[UR46][R2.64] ;  /* 0x0000002e022f3981 */ /* 0x020364000c1e1900 */
[----:B-1----:R-:W2:Y:S02]  /*6470*/  @!P3 LDC R47, c[0x0][0xca0] ;  /* 0x00032800ff2fbb82 */ /* 0x002ea40000000800 */
.L_x_99:
[----:B-----5:R-:W-:Y:S01]  /*6480*/  FSETP.NEU.AND P3, PT, R49, RZ, PT ;  /* 0x000000ff3100720b */ /* 0x020fe20003f6d000 */
[----:B------:R-:W-:Y:S01]  /*6490*/  ULOP3.LUT UR4, UR52, 0x1, URZ, 0x3c, !UPT ;  /* 0x0000000134047892 */ /* 0x000fe2000f8e3cff */
[----:B------:R-:W-:Y:S01]  /*64a0*/  SEL R4, RZ, 0xffffffff, P2 ;  /* 0xffffffffff047807 */ /* 0x000fe20001000000 */
[----:B------:R-:W-:Y:S01]  /*64b0*/  IMAD.U32 R72, RZ, RZ, UR56 ;  /* 0x00000038ff487e24 */ /* 0x000fe2000f8e00ff */
[----:B------:R-:W-:Y:S01]  /*64c0*/  @P1 LOP3.LUT P2, RZ, R88, 0xff, RZ, 0xc0, !PT ;  /* 0x000000ff58ff1812 */ /* 0x000fe2000784c0ff */
[----:B------:R-:W-:Y:S01]  /*64d0*/  IMAD.SHL.U32 R106, R94, 0x10, RZ ;  /* 0x000000105e6a7824 */ /* 0x000fe200078e00ff */
[----:B------:R-:W-:Y:S01]  /*64e0*/  @P1 SEL R0, RZ, 0xffffffff, P3 ;  /* 0xffffffffff001807 */ /* 0x000fe20001800000 */
[----:B------:R-:W-:Y:S01]  /*64f0*/  IMAD.U32 R107, RZ, RZ, UR4 ;  /* 0x00000004ff6b7e24 */ /* 0x000fe2000f8e00ff */
[----:B------:R-:W-:Y:S01]  /*6500*/  LEA R73, R45, UR49, 0x3 ;  /* 0x000000312d497c11 */ /* 0x000fe2000f8e18ff */
[----:B------:R-:W-:Y:S01]  /*6510*/  IMAD.SHL.U32 R72, R72, 0x2000, RZ ;  /* 0x0000200048487824 */ /* 0x000fe200078e00ff */
[----:B------:R-:W-:Y:S01]  /*6520*/  @P0 SEL R0, R4, R0, !P2 ;  /* 0x0000000004000207 */ /* 0x000fe20005000000 */
[----:B------:R-:W-:Y:S01]  /*6530*/  IMAD.SHL.U32 R105, R93, 0x10, RZ ;  /* 0x000000105d697824 */ /* 0x000fe200078e00ff */
[----:B------:R-:W-:Y:S01]  /*6540*/  PLOP3.LUT P2, PT, PT, PT, UP1, 0x80, 0x8 ;  /* 0x000000000008781c */ /* 0x000fe20003f4f018 */
[----:B------:R-:W-:Y:S01]  /*6550*/  IMAD.IADD R67, R99, 0x1, R72 ;  /* 0x0000000163437824 */ /* 0x000fe200078e0248 */
[----:B------:R-:W-:Y:S01]  /*6560*/  @P1 LOP3.LUT R0, R0, 0x1, RZ, 0xc0, !PT ;  /* 0x0000000100001812 */ /* 0x000fe200078ec0ff */
[----:B------:R-:W-:Y:S01]  /*6570*/  BSSY B1, `(.L_x_100) ;  /* 0x0000039000017945 */ /* 0x000fe20003800000 */
[----:B------:R-:W-:Y:S01]  /*6580*/  LOP3.LUT P4, R102, R88, 0xff, RZ, 0xc0, !PT ;  /* 0x000000ff58667812 */ /* 0x000fe2000788c0ff */
[----:B------:R-:W-:Y:S01]  /*6590*/  IMAD.IADD R66, R67, 0x1, R106 ;  /* 0x0000000143427824 */ /* 0x000fe200078e026a */
[----:B------:R-:W-:Y:S01]  /*65a0*/  ISETP.NE.U32.OR P5, PT, R0, 0x1, !P1 ;  /* 0x000000010000780c */ /* 0x000fe20004fa5470 */
[----:B------:R-:W-:Y:S01]  /*65b0*/  IMAD.U32 R0, RZ, RZ, UR56 ;  /* 0x00000038ff007e24 */ /* 0x000fe2000f8e00ff */
[----:B------:R-:W-:Y:S01]  /*65c0*/  SEL R3, RZ, 0xffffffff, P3 ;  /* 0xffffffffff037807 */ /* 0x000fe20001800000 */
[----:B------:R-:W-:Y:S01]  /*65d0*/  IMAD.MOV.U32 R75, RZ, RZ, 0x1 ;  /* 0x00000001ff4b7424 */ /* 0x000fe200078e00ff */
[----:B------:R-:W-:Y:S01]  /*65e0*/  P2R R104, PR, RZ, 0x20 ;  /* 0x00000020ff687803 */ /* 0x000fe20000000000 */
[----:B------:R-:W-:Y:S01]  /*65f0*/  IMAD R48, R45, 0x40, R46 ;  /* 0x000000402d307824 */ /* 0x000fe200078e022e */
[----:B------:R-:W-:Y:S01]  /*6600*/  LEA R0, R0, UR49, 0x3 ;  /* 0x0000003100007c11 */ /* 0x000fe2000f8e18ff */
[----:B------:R-:W-:Y:S01]  /*6610*/  IMAD.U32 R74, RZ, RZ, UR56 ;  /* 0x00000038ff4a7e24 */ /* 0x000fe2000f8e00ff */
[----:B------:R-:W-:Y:S02]  /*6620*/  @P2 SEL R3, R4, R3, !P4 ;  /* 0x0000000304032207 */ /* 0x000fe40006000000 */
[----:B------:R-:W-:Y:S02]  /*6630*/  CS2R R78, SRZ ;  /* 0x00000000004e7805 */ /* 0x000fe4000001ff00 */
[----:B------:R-:W-:Y:S02]  /*6640*/  CS2R R76, SRZ ;  /* 0x00000000004c7805 */ /* 0x000fe4000001ff00 */
[----:B------:R-:W-:Y:S02]  /*6650*/  CS2R R70, SRZ ;  /* 0x0000000000467805 */ /* 0x000fe4000001ff00 */
[----:B------:R-:W-:Y:S02]  /*6660*/  LOP3.LUT R3, R3, 0x1, RZ, 0xc0, !PT ;  /* 0x0000000103037812 */ /* 0x000fe400078ec0ff */
[----:B------:R-:W-:Y:S02]  /*6670*/  CS2R R68, SRZ ;  /* 0x0000000000447805 */ /* 0x000fe4000001ff00 */
[----:B------:R-:W-:Y:S02]  /*6680*/  @P5 SHF.L.U32 R2, R107, 0x1f, RZ ;  /* 0x0000001f6b025819 */ /* 0x000fe400000006ff */
[----:B------:R-:W-:Y:S02]  /*6690*/  CS2R R62, SRZ ;  /* 0x00000000003e7805 */ /* 0x000fe4000001ff00 */
[----:B------:R-:W-:Y:S02]  /*66a0*/  ISETP.NE.U32.AND P2, PT, R3, 0x1, PT ;  /* 0x000000010300780c */ /* 0x000fe40003f45070 */
[----:B------:R-:W-:Y:S01]  /*66b0*/  CS2R R60, SRZ ;  /* 0x00000000003c7805 */ /* 0x000fe2000001ff00 */
[----:B------:R1:W3:Y:S01]  /*66c0*/  @P5 SYNCS.PHASECHK.TRANS64.TRYWAIT P1, [R0+URZ+0x70], R2 ;  /* 0x00007002000055a7 */ /* 0x0002e200080211ff */
[----:B------:R-:W-:Y:S02]  /*66d0*/  CS2R R58, SRZ ;  /* 0x00000000003a7805 */ /* 0x000fe4000001ff00 */
[----:B------:R-:W-:Y:S02]  /*66e0*/  P2R R108, PR, RZ, 0x4 ;  /* 0x00000004ff6c7803 */ /* 0x000fe40000000000 */
[----:B------:R-:W-:Y:S01]  /*66f0*/  CS2R R56, SRZ ;  /* 0x0000000000387805 */ /* 0x000fe2000001ff00 */
[----:B------:R-:W-:Y:S02]  /*6700*/  IMAD.IADD R65, R67, 0x1, R105 ;  /* 0x0000000143417824 */ /* 0x000fe400078e0269 */
[----:B------:R-:W-:Y:S01]  /*6710*/  IMAD.IADD R64, R98, 0x1, R66 ;  /* 0x0000000162407824 */ /* 0x000fe200078e0242 */
[----:B-1----:R-:W-:Y:S04]  /*6720*/  SHF.L.U32 R2, R97, 0x1f, RZ ;  /* 0x0000001f61027819 */ /* 0x002fe800000006ff */
[----:B------:R1:W4:Y:S01]  /*6730*/  SYNCS.PHASECHK.TRANS64.TRYWAIT P0, [R73+URZ+0xd0], R2 ;  /* 0x0000d002490075a7 */ /* 0x00032200080011ff */
[----:B---3--:R-:W-:Y:S01]  /*6740*/  @P5 SEL R75, RZ, 0x1, !P1 ;  /* 0x00000001ff4b5807 */ /* 0x008fe20004800000 */
[----:B-1----:R-:W-:Y:S06]  /*6750*/  @!P5 BRA `(.L_x_101) ;  /* 0x000000000068d947 */ /* 0x002fec0003800000 */
[----:B------:R-:W-:Y:S01]  /*6760*/  ISETP.NE.AND P1, PT, R75, RZ, PT ;  /* 0x000000ff4b00720c */ /* 0x000fe20003f25270 */
[----:B------:R-:W-:Y:S01]  /*6770*/  BSSY B0, `(.L_x_102) ;  /* 0x000000d000007945 */ /* 0x000fe20003800000 */
[----:B------:R-:W-:Y:S02]  /*6780*/  CS2R R58, SRZ ;  /* 0x00000000003a7805 */ /* 0x000fe4000001ff00 */
[----:B------:R-:W-:Y:S02]  /*6790*/  CS2R R56, SRZ ;  /* 0x0000000000387805 */ /* 0x000fe4000001ff00 */
[----:B------:R-:W-:Y:S02]  /*67a0*/  CS2R R62, SRZ ;  /* 0x00000000003e7805 */ /* 0x000fe4000001ff00 */
[----:B------:R-:W-:Y:S02]  /*67b0*/  CS2R R60, SRZ ;  /* 0x00000000003c7805 */ /* 0x000fe4000001ff00 */
[----:B------:R-:W-:Y:S02]  /*67c0*/  CS2R R70, SRZ ;  /* 0x0000000000467805 */ /* 0x000fe4000001ff00 */
[----:B------:R-:W-:Y:S02]  /*67d0*/  CS2R R68, SRZ ;  /* 0x0000000000447805 */ /* 0x000fe4000001ff00 */
[----:B------:R-:W-:Y:S02]  /*67e0*/  CS2R R78, SRZ ;  /* 0x00000000004e7805 */ /* 0x000fe4000001ff00 */
[----:B------:R-:W-:Y:S01]  /*67f0*/  CS2R R76, SRZ ;  /* 0x00000000004c7805 */ /* 0x000fe2000001ff00 */
[----:B------:R-:W-:Y:S06]  /*6800*/  @P1 BRA `(.L_x_103) ;  /* 0x00000000000c1947 */ /* 0x000fec0003800000 */
[----:B------:R-:W-:Y:S04]  /*6810*/  SHF.L.U32 R3, R107, 0x1f, RZ ;  /* 0x0000001f6b037819 */ /* 0x000fe800000006ff */
[----:B------:R-:W1:Y:S02]  /*6820*/  SYNCS.PHASECHK.TRANS64.TRYWAIT P1, [R0+URZ+0x70], R3 ;  /* 0x00007003000075a7 */ /* 0x000e6400080211ff */
[----:B-1----:R-:W-:Y:S05]  /*6830*/  @!P1 BRA `(.L_x_104) ;  /* 0x0000002400649947 */ /* 0x002fea0003800000 */
.L_x_103:
[----:B------:R-:W-:Y:S05]  /*6840*/  BSYNC B0 ;  /* 0x0000000000007941 */ /* 0x000fea0003800000 */
.L_x_102:
[----:B------:R-:W-:Y:S01]  /*6850*/  ISETP.NE.AND P1, PT, R108, RZ, PT ;  /* 0x000000ff6c00720c */ /* 0x000fe20003f25270 */
[----:B------:R-:W-:Y:S04]  /*6860*/  UIADD3 UR5, UPT, UPT, UR56, 0x1, URZ ;  /* 0x0000000138057890 */ /* 0x000fe8000fffe0ff */
[----:B------:R-:W-:Y:S04]  /*6870*/  UISETP.NE.AND UP0, UPT, UR5, 0x3, UPT ;  /* 0x000000030500788c */ /* 0x000fe8000bf05270 */
[----:B------:R-:W-:Y:S02]  /*6880*/  USEL UR4, URZ, 0x1, UP0 ;  /* 0x00000001ff047887 */ /* 0x000fe40008000000 */
[----:B------:R-:W-:Y:S02]  /*6890*/  USEL UR5, UR5, URZ, UP0 ;  /* 0x000000ff05057287 */ /* 0x000fe40008000000 */
[----:B------:R3:W1:Y:S02]  /*68a0*/  @P1 LDS.128 R56, [R67] ;  /* 0x0000000043381984 */ /* 0x0006640000000c00 */
[----:B------:R-:W-:Y:S02]  /*68b0*/  LOP3.LUT R107, R107, UR4, RZ, 0x3c, !PT ;  /* 0x000000046b6b7c12 */ /* 0x000fe4000f8e3cff */
[----:B------:R3:W1:Y:S01]  /*68c0*/  @P1 LDS.128 R60, [R66+0x10] ;  /* 0x00001000423c1984 */ /* 0x0006620000000c00 */
[----:B------:R-:W-:Y:S03]  /*68d0*/  IMAD.U32 R74, RZ, RZ, UR5 ;  /* 0x00000005ff4a7e24 */ /* 0x000fe6000f8e00ff */
[----:B------:R3:W1:Y:S04]  /*68e0*/  @P1 LDS.128 R68, [R65+0x20] ;  /* 0x0000200041441984 */ /* 0x0006680000000c00 */
[----:B------:R3:W1:Y:S02]  /*68f0*/  @P1 LDS.128 R76, [R64+0x10] ;  /* 0x00001000404c1984 */ /* 0x0006640000000c00 */
.L_x_101:
[----:B------:R-:W-:Y:S05]  /*6900*/  BSYNC B1 ;  /* 0x0000000000017941 */ /* 0x000fea0003800000 */
.L_x_100:
[----:B-1----:R-:W-:Y:S04]  /*6910*/  SHF.R.U32.HI R0, RZ, 0x15, R48 ;  /* 0x00000015ff007819 */ /* 0x002fe80000011630 */
[----:B------:R-:W-:Y:S01]  /*6920*/  LOP3.LUT P1, RZ, R0, 0x3, R92, 0x48, !PT ;  /* 0x0000000300ff7812 */ /* 0x000fe2000782485c */
[----:B------:R-:W-:Y:S01]  /*6930*/  @!UPT UIADD3 URZ, UPT, UPT, URZ, URZ, URZ ;  /* 0x000000fffffff290 */ /* 0x000fe2000fffe0ff */
[----:B----4-:R-:W-:Y:S11]  /*6940*/  @P0 BRA `(.L_x_105) ;  /* 0x0000000000080947 */ /* 0x010ff60003800000 */
[----:B------:R-:W1:Y:S02]  /*6950*/  SYNCS.PHASECHK.TRANS64.TRYWAIT P0, [R73+URZ+0xd0], R2 ;  /* 0x0000d002490075a7 */ /* 0x000e6400080011ff */
[----:B-1----:R-:W-:Y:S05]  /*6960*/  @!P0 BRA `(.L_x_106) ;  /* 0x00000024002c8947 */ /* 0x002fea0003800000 */
.L_x_105:
[----:B------:R-:W-:Y:S05]  /*6970*/  @!P1 BRA `(.L_x_107) ;  /* 0x0000000000409947 */ /* 0x000fea0003800000 */
[----:B------:R-:W4:Y:S01]  /*6980*/  LDCU.64 UR8, c[0x4][0x70] ;  /* 0x01000e00ff0877ac */ /* 0x000f220008000a00 */
[----:B------:R-:W-:Y:S01]  /*6990*/  MOV R3, 0x0 ;  /* 0x0000000000037802 */ /* 0x000fe20000000f00 */
[----:B------:R-:W-:Y:S02]  /*69a0*/  HFMA2 R12, -RZ, RZ, 0, 5.9604644775390625e-08 ;  /* 0x00000001ff0c7431 */ /* 0x000fe400000001ff */
[----:B------:R-:W-:Y:S02]  /*69b0*/  IMAD.MOV.U32 R8, RZ, RZ, 0x192 ;  /* 0x00000192ff087424 */ /* 0x000fe400078e00ff */
[----:B------:R-:W-:Y:S01]  /*69c0*/  IMAD.MOV.U32 R13, RZ, RZ, RZ ;  /* 0x000000ffff0d7224 */ /* 0x000fe200078e00ff */
[----:B------:R-:W5:Y:S01]  /*69d0*/  LDCU.64 UR6, c[0x4][0x78] ;  /* 0x01000f00ff0677ac */ /* 0x000f620008000a00 */
[----:B-1----:R-:W1:Y:S01]  /*69e0*/  LDC.64 R2, c[0x4][R3] ;  /* 0x0100000003027b82 */ /* 0x002e620000000a00 */
[----:B------:R-:W2:Y:S01]  /*69f0*/  LDCU.64 UR4, c[0x4][0x10] ;  /* 0x01000200ff0477ac */ /* 0x000ea20008000a00 */
[----:B----4-:R-:W-:Y:S01]  /*6a00*/  MOV R5, UR9 ;  /* 0x0000000900057c02 */ /* 0x010fe20008000f00 */
[----:B------:R-:W-:Y:S01]  /*6a10*/  IMAD.U32 R4, RZ, RZ, UR8 ;  /* 0x00000008ff047e24 */ /* 0x000fe2000f8e00ff */
[----:B-----5:R-:W-:Y:S01]  /*6a20*/  MOV R7, UR7 ;  /* 0x0000000700077c02 */ /* 0x020fe20008000f00 */
[----:B------:R-:W-:Y:S01]  /*6a30*/  IMAD.U32 R6, RZ, RZ, UR6 ;  /* 0x00000006ff067e24 */ /* 0x000fe2000f8e00ff */
[----:B--2---:R-:W-:Y:S01]  /*6a40*/  MOV R11, UR5 ;  /* 0x00000005000b7c02 */ /* 0x004fe20008000f00 */
[----:B------:R-:W-:Y:S02]  /*6a50*/  IMAD.U32 R10, RZ, RZ, UR4 ;  /* 0x00000004ff0a7e24 */ /* 0x000fe4000f8e00ff */
[----:B------:R-:W-:Y:S07]  /*6a60*/  LEPC R20, `(.L_x_107) ;  /* 0x000000001014794e */ /* 0x000fee0000000000 */
[----:B-1-3--:R-:W-:Y:S05]  /*6a70*/  CALL.ABS.NOINC R2 ;  /* 0x0000000002007343 */ /* 0x00afea0003c00000 */
.L_x_107:
[----:B------:R-:W-:Y:S01]  /*6a80*/  SHF.L.U32 R50, R56, 0x10, RZ ;  /* 0x0000001038327819 */ /* 0x000fe200000006ff */
[----:B------:R-:W-:Y:S05]  /*6a90*/  WARPSYNC.ALL ;  /* 0x0000000000007948 */ /* 0x000fea0003800000 */
[----:B------:R-:W-:Y:S01]  /*6aa0*/  R2UR UR4, R48 ;  /* 0x00000000300472ca */ /* 0x000fe200000e0000 */
[----:B------:R-:W-:Y:S01]  /*6ab0*/  BSSY.RECONVERGENT B0, `(.L_x_108) ;  /* 0x0000085000007945 */ /* 0x000fe20003800200 */
[----:B------:R-:W-:Y:S02]  /*6ac0*/  LOP3.LUT R51, R56, 0xffff0000, RZ, 0xc0, !PT ;  /* 0xffff000038337812 */ /* 0x000fe400078ec0ff */
[----:B------:R-:W-:Y:S02]  /*6ad0*/  SHF.L.U32 R52, R57, 0x10, RZ ;  /* 0x0000001039347819 */ /* 0x000fe400000006ff */
[----:B------:R-:W-:Y:S07]  /*6ae0*/  ISETP.NE.AND P0, PT, R100, RZ, PT ;  /* 0x000000ff6400720c */ /* 0x000fee0003f05270 */
[----:B------:R-:W2:Y:S02]  /*6af0*/  LDTM.x32 R4, tmem[UR4] ;  /* 0x00000004000479ee */ /* 0x000ea400082c0000 */
[C---:B--2---:R-:W-:Y:S01]  /*6b00*/  FMUL R0, R47.reuse, R4 ;  /* 0x000000042f007220 */ /* 0x044fe20000400000 */
[C---:B-1----:R-:W-:Y:S01]  /*6b10*/  FMUL R2, R47.reuse, R5 ;  /* 0x000000052f027220 */ /* 0x042fe20000400000 */
[C---:B------:R-:W-:Y:S01]  /*6b20*/  FMUL R4, R47.reuse, R8 ;  /* 0x000000082f047220 */ /* 0x040fe20000400000 */
[C---:B------:R-:W-:Y:S01]  /*6b30*/  FMUL R3, R47.reuse, R6 ;  /* 0x000000062f037220 */ /* 0x040fe20000400000 */
[C---:B------:R-:W-:Y:S01]  /*6b40*/  FMUL R5, R47.reuse, R9 ;  /* 0x000000092f057220 */ /* 0x040fe20000400000 */
[C---:B------:R-:W-:Y:S01]  /*6b50*/  FMUL R8, R47.reuse, R12 ;  /* 0x0000000c2f087220 */ /* 0x040fe20000400000 */
[C---:B------:R-:W-:Y:S01]  /*6b60*/  FMUL R6, R47.reuse, R10 ;  /* 0x0000000a2f067220 */ /* 0x040fe20000400000 */
[C---:B------:R-:W-:Y:S01]  /*6b70*/  FMUL R9, R47.reuse, R13 ;  /* 0x0000000d2f097220 */ /* 0x040fe20000400000 */
[----:B------:R-:W-:Y:S01]  /*6b80*/  FMUL R12, R47, R16 ;  /* 0x000000102f0c7220 */ /* 0x000fe20000400000 */
[----:B------:R-:W-:Y:S01]  /*6b90*/  FFMA R0, R49, R50, R0 ;  /* 0x0000003231007223 */ /* 0x000fe20000000000 */
[C---:B------:R-:W-:Y:S01]  /*6ba0*/  FMUL R10, R47.reuse, R14 ;  /* 0x0000000e2f0a7220 */ /* 0x040fe20000400000 */
[C---:B------:R-:W-:Y:S01]  /*6bb0*/  FMUL R13, R47.reuse, R17 ;  /* 0x000000112f0d7220 */ /* 0x040fe20000400000 */
[----:B------:R-:W-:Y:S01]  /*6bc0*/  FMUL R16, R47, R20 ;  /* 0x000000142f107220 */ /* 0x000fe20000400000 */
[----:B------:R-:W-:Y:S01]  /*6bd0*/  FFMA R2, R49, R51, R2 ;  /* 0x0000003331027223 */ /* 0x000fe20000000002 */
[C---:B------:R-:W-:Y:S01]  /*6be0*/  FMUL R14, R47.reuse, R18 ;  /* 0x000000122f0e7220 */ /* 0x040fe20000400000 */
[C---:B------:R-:W-:Y:S01]  /*6bf0*/  FMUL R17, R47.reuse, R21 ;  /* 0x000000152f117220 */ /* 0x040fe20000400000 */
[C---:B------:R-:W-:Y:S01]  /*6c00*/  FMUL R20, R47.reuse, R24 ;  /* 0x000000182f147220 */ /* 0x040fe20000400000 */
[C---:B------:R-:W-:Y:S01]  /*6c10*/  FMUL R18, R47.reuse, R22 ;  /* 0x000000162f127220 */ /* 0x040fe20000400000 */
[C---:B------:R-:W-:Y:S01]  /*6c20*/  FMUL R21, R47.reuse, R25 ;  /* 0x000000192f157220 */ /* 0x040fe20000400000 */
[C---:B------:R-:W-:Y:S01]  /*6c30*/  FMUL R24, R47.reuse, R28 ;  /* 0x0000001c2f187220 */ /* 0x040fe20000400000 */
[C---:B------:R-:W-:Y:S01]  /*6c40*/  FMUL R22, R47.reuse, R26 ;  /* 0x0000001a2f167220 */ /* 0x040fe20000400000 */
[C---:B------:R-:W-:Y:S01]  /*6c50*/  FMUL R25, R47.reuse, R29 ;  /* 0x0000001d2f197220 */ /* 0x040fe20000400000 */
[----:B------:R-:W-:Y:S01]  /*6c60*/  FMUL R28, R47, R32 ;  /* 0x000000202f1c7220 */ /* 0x000fe20000400000 */
[----:B------:R-:W-:Y:S01]  /*6c70*/  LOP3.LUT R32, R57, 0xffff0000, RZ, 0xc0, !PT ;  /* 0xffff000039207812 */ /* 0x000fe200078ec0ff */
[C---:B------:R-:W-:Y:S01]  /*6c80*/  FMUL R26, R47.reuse, R30 ;  /* 0x0000001e2f1a7220 */ /* 0x040fe20000400000 */
[----:B------:R-:W-:Y:S01]  /*6c90*/  FMUL R29, R47, R33 ;  /* 0x000000212f1d7220 */ /* 0x000fe20000400000 */
[----:B------:R-:W-:Y:S01]  /*6ca0*/  SHF.L.U32 R33, R58, 0x10, RZ ;  /* 0x000000103a217819 */ /* 0x000fe200000006ff */
[----:B------:R-:W-:Y:S01]  /*6cb0*/  FFMA R3, R49, R52, R3 ;  /* 0x0000003431037223 */ /* 0x000fe20000000003 */
[----:B------:R-:W-:Y:S01]  /*6cc0*/  F2FP.BF16.F32.PACK_AB R52, R2, R0 ;  /* 0x000000000234723e */ /* 0x000fe200000010ff */
[----:B------:R-:W-:Y:S01]  /*6cd0*/  FMUL R7, R47, R7 ;  /* 0x000000072f077220 */ /* 0x000fe20000400000 */
[----:B------:R-:W-:Y:S01]  /*6ce0*/  SHF.L.U32 R0, R59, 0x10, RZ ;  /* 0x000000103b007819 */ /* 0x000fe200000006ff */
[----:B------:R-:W-:Y:S01]  /*6cf0*/  FMUL R30, R47, R34 ;  /* 0x000000222f1e7220 */ /* 0x000fe20000400000 */
[----:B------:R-:W-:Y:S01]  /*6d00*/  LOP3.LUT R34, R58, 0xffff0000, RZ, 0xc0, !PT ;  /* 0xffff00003a227812 */ /* 0x000fe200078ec0ff */
[----:B------:R-:W-:Y:S01]  /*6d10*/  FFMA R7, R49, R32, R7 ;  /* 0x0000002031077223 */ /* 0x000fe20000000007 */
[----:B------:R-:W-:Y:S01]  /*6d20*/  LOP3.LUT R2, R59, 0xffff0000, RZ, 0xc0, !PT ;  /* 0xffff00003b027812 */ /* 0x000fe200078ec0ff */
[----:B------:R-:W-:Y:S01]  /*6d30*/  FFMA R4, R49, R33, R4 ;  /* 0x0000002131047223 */ /* 0x000fe20000000004 */
[----:B------:R-:W-:Y:S01]  /*6d40*/  FMUL R11, R47, R11 ;  /* 0x0000000b2f0b7220 */ /* 0x000fe20000400000 */
[----:B------:R-:W-:Y:S01]  /*6d50*/  FFMA R5, R49, R34, R5 ;  /* 0x0000002231057223 */ /* 0x000fe20000000005 */
[----:B------:R-:W-:Y:S01]  /*6d60*/  F2FP.BF16.F32.PACK_AB R53, R7, R3 ;  /* 0x000000030735723e */ /* 0x000fe200000010ff */
[C---:B------:R-:W-:Y:S01]  /*6d70*/  FFMA R6, R49.reuse, R0, R6 ;  /* 0x0000000031067223 */ /* 0x040fe20000000006 */
[C---:B------:R-:W-:Y:S01]  /*6d80*/  SHF.L.U32 R0, R60.reuse, 0x10, RZ ;  /* 0x000000103c007819 */ /* 0x040fe200000006ff */
[----:B------:R-:W-:Y:S01]  /*6d90*/  FFMA R11, R49, R2, R11 ;  /* 0x00000002310b7223 */ /* 0x000fe2000000000b */
[----:B------:R-:W-:Y:S01]  /*6da0*/  LOP3.LUT R2, R60, 0xffff0000, RZ, 0xc0, !PT ;  /* 0xffff00003c027812 */ /* 0x000fe200078ec0ff */
[----:B------:R-:W-:Y:S01]  /*6db0*/  FMUL R15, R47, R15 ;  /* 0x0000000f2f0f7220 */ /* 0x000fe20000400000 */
[----:B------:R-:W-:Y:S01]  /*6dc0*/  SHF.L.U32 R3, R61, 0x10, RZ ;  /* 0x000000103d037819 */ /* 0x000fe200000006ff */
[----:B------:R-:W-:Y:S01]  /*6dd0*/  FFMA R8, R49, R0, R8 ;  /* 0x0000000031087223 */ /* 0x000fe20000000008 */
[----:B------:R-:W-:Y:S01]  /*6de0*/  LOP3.LUT R0, R61, 0xffff0000, RZ, 0xc0, !PT ;  /* 0xffff00003d007812 */ /* 0x000fe200078ec0ff */
[C---:B------:R-:W-:Y:S01]  /*6df0*/  FFMA R9, R49.reuse, R2, R9 ;  /* 0x0000000231097223 */ /* 0x040fe20000000009 */
[C---:B------:R-:W-:Y:S01]  /*6e00*/  SHF.L.U32 R2, R62.reuse, 0x10, RZ ;  /* 0x000000103e027819 */ /* 0x040fe200000006ff */
[----:B------:R-:W-:Y:S01]  /*6e10*/  FFMA R10, R49, R3, R10 ;  /* 0x00000003310a7223 */ /* 0x000fe2000000000a */
[----:B------:R-:W-:Y:S01]  /*6e20*/  SHF.L.U32 R3, R63, 0x10, RZ ;  /* 0x000000103f037819 */ /* 0x000fe200000006ff */
[C---:B------:R-:W-:Y:S01]  /*6e30*/  FFMA R15, R49.reuse, R0, R15 ;  /* 0x00000000310f7223 */ /* 0x040fe2000000000f */
[----:B------:R-:W-:Y:S01]  /*6e40*/  LOP3.LUT R0, R62, 0xffff0000, RZ, 0xc0, !PT ;  /* 0xffff00003e007812 */ /* 0x000fe200078ec0ff */
[----:B------:R-:W-:Y:S01]  /*6e50*/  FFMA R12, R49, R2, R12 ;  /* 0x00000002310c7223 */ /* 0x000fe2000000000c */
[C---:B------:R-:W-:Y:S01]  /*6e60*/  SHF.L.U32 R2, R68.reuse, 0x10, RZ ;  /* 0x0000001044027819 */ /* 0x040fe200000006ff */
[----:B------:R-:W-:Y:S01]  /*6e70*/  FMUL R19, R47, R19 ;  /* 0x000000132f137220 */ /* 0x000fe20000400000 */
[----:B------:R-:W-:Y:S01]  /*6e80*/  F2FP.BF16.F32.PACK_AB R54, R5, R4 ;  /* 0x000000040536723e */ /* 0x000fe200000010ff */
[----:B------:R-:W-:Y:S01]  /*6e90*/  FFMA R13, R49, R0, R13 ;  /* 0x00000000310d7223 */ /* 0x000fe2000000000d */
[----:B------:R-:W-:Y:S01]  /*6ea0*/  LOP3.LUT R0, R63, 0xffff0000, RZ, 0xc0, !PT ;  /* 0xffff00003f007812 */ /* 0x000fe200078ec0ff */
[----:B------:R-:W-:Y:S01]  /*6eb0*/  FFMA R14, R49, R3, R14 ;  /* 0x00000003310e7223 */ /* 0x000fe2000000000e */
[----:B------:R-:W-:Y:S01]  /*6ec0*/  LOP3.LUT R3, R68, 0xffff0000, RZ, 0xc0, !PT ;  /* 0xffff000044037812 */ /* 0x000fe200078ec0ff */
[----:B------:R-:W-:Y:S01]  /*6ed0*/  FMUL R23, R47, R23 ;  /* 0x000000172f177220 */ /* 0x000fe20000400000 */
[----:B------:R-:W-:Y:S01]  /*6ee0*/  F2FP.BF16.F32.PACK_AB R55, R11, R6 ;  /* 0x000000060b37723e */ /* 0x000fe200000010ff */
[----:B------:R-:W-:Y:S01]  /*6ef0*/  FFMA R19, R49, R0, R19 ;  /* 0x0000000031137223 */ /* 0x000fe20000000013 */
[----:B------:R-:W-:Y:S01]  /*6f00*/  SHF.L.U32 R0, R69, 0x10, RZ ;  /* 0x0000001045007819 */ /* 0x000fe200000006ff */
[----:B------:R-:W-:Y:S01]  /*6f10*/  FFMA R16, R49, R2, R16 ;  /* 0x0000000231107223 */ /* 0x000fe20000000010 */
[----:B------:R-:W-:Y:S01]  /*6f20*/  LOP3.LUT R2, R69, 0xffff0000, RZ, 0xc0, !PT ;  /* 0xffff000045027812 */ /* 0x000fe200078ec0ff */
[----:B------:R-:W-:Y:S01]  /*6f30*/  FFMA R17, R49, R3, R17 ;  /* 0x0000000331117223 */ /* 0x000fe20000000011 */
[----:B------:R-:W-:Y:S01]  /*6f40*/  SHF.L.U32 R3, R71, 0x10, RZ ;  /* 0x0000001047037819 */ /* 0x000fe200000006ff */
[----:B------:R-:W-:Y:S01]  /*6f50*/  FFMA R18, R49, R0, R18 ;  /* 0x0000000031127223 */ /* 0x000fe20000000012 */
[C---:B------:R-:W-:Y:S01]  /*6f60*/  SHF.L.U32 R0, R70.reuse, 0x10, RZ ;  /* 0x0000001046007819 */ /* 0x040fe200000006ff */
[----:B------:R1:W-:Y:S01]  /*6f70*/  STS.128 [R67], R52 ;  /* 0x0000003443007388 */ /* 0x0003e20000000c00 */
[----:B------:R-:W-:Y:S01]  /*6f80*/  F2FP.BF16.F32.PACK_AB R8, R9, R8 ;  /* 0x000000080908723e */ /* 0x000fe200000010ff */
[C---:B------:R-:W-:Y:S01]  /*6f90*/  FFMA R23, R49.reuse, R2, R23 ;  /* 0x0000000231177223 */ /* 0x040fe20000000017 */
[----:B------:R-:W-:Y:S01]  /*6fa0*/  LOP3.LUT R2, R70, 0xffff0000, RZ, 0xc0, !PT ;  /* 0xffff000046027812 */ /* 0x000fe200078ec0ff */
[----:B------:R-:W-:Y:S01]  /*6fb0*/  FFMA R20, R49, R0, R20 ;  /* 0x0000000031147223 */ /* 0x000fe20000000014 */
[----:B------:R-:W-:Y:S01]  /*6fc0*/  LOP3.LUT R0, R71, 0xffff0000, RZ, 0xc0, !PT ;  /* 0xffff000047007812 */ /* 0x000fe200078ec0ff */
[----:B------:R-:W-:Y:S01]  /*6fd0*/  FMUL R27, R47, R27 ;  /* 0x0000001b2f1b7220 */ /* 0x000fe20000400000 */
[----:B------:R-:W-:Y:S01]  /*6fe0*/  F2FP.BF16.F32.PACK_AB R9, R15, R10 ;  /* 0x0000000a0f09723e */ /* 0x000fe200000010ff */
[C---:B------:R-:W-:Y:S01]  /*6ff0*/  FFMA R21, R49.reuse, R2, R21 ;  /* 0x0000000231157223 */ /* 0x040fe20000000015 */
[C---:B------:R-:W-:Y:S01]  /*7000*/  FFMA R22, R49.reuse, R3, R22 ;  /* 0x0000000331167223 */ /* 0x040fe20000000016 */
[----:B------:R-:W-:Y:S01]  /*7010*/  FFMA R27, R49, R0, R27 ;  /* 0x00000000311b7223 */ /* 0x000fe2000000001b */
[C---:B------:R-:W-:Y:S01]  /*7020*/  SHF.L.U32 R2, R76.reuse, 0x10, RZ ;  /* 0x000000104c027819 */ /* 0x040fe200000006ff */
[C---:B------:R-:W-:Y:S01]  /*7030*/  FMUL R31, R47.reuse, R31 ;  /* 0x0000001f2f1f7220 */ /* 0x040fe20000400000 */
[----:B------:R-:W-:Y:S01]  /*7040*/  LOP3.LUT R0, R76, 0xffff0000, RZ, 0xc0, !PT ;  /* 0xffff00004c007812 */ /* 0x000fe200078ec0ff */
[----:B------:R-:W-:Y:S01]  /*7050*/  FMUL R35, R47, R35 ;  /* 0x000000232f237220 */ /* 0x000fe20000400000 */
[----:B------:R-:W-:Y:S01]  /*7060*/  SHF.L.U32 R3, R77, 0x10, RZ ;  /* 0x000000104d037819 */ /* 0x000fe200000006ff */
[----:B------:R-:W-:Y:S01]  /*7070*/  FFMA R24, R49, R2, R24 ;  /* 0x0000000231187223 */ /* 0x000fe20000000018 */
[----:B------:R-:W-:Y:S01]  /*7080*/  F2FP.BF16.F32.PACK_AB R10, R13, R12 ;  /* 0x0000000c0d0a723e */ /* 0x000fe200000010ff */
[----:B------:R-:W-:Y:S01]  /*7090*/  FFMA R25, R49, R0, R25 ;  /* 0x0000000031197223 */ /* 0x000fe20000000019 */
[----:B------:R-:W-:Y:S01]  /*70a0*/  F2FP.BF16.F32.PACK_AB R11, R19, R14 ;  /* 0x0000000e130b723e */ /* 0x000fe200000010ff */
[----:B------:R-:W-:Y:S01]  /*70b0*/  FFMA R26, R49, R3, R26 ;  /* 0x00000003311a7223 */ /* 0x000fe2000000001a */
[----:B------:R-:W-:Y:S02]  /*70c0*/  LOP3.LUT R0, R77, 0xffff0000, RZ, 0xc0, !PT ;  /* 0xffff00004d007812 */ /* 0x000fe400078ec0ff */
[C---:B------:R-:W-:Y:S01]  /*70d0*/  SHF.L.U32 R2, R78.reuse, 0x10, RZ ;  /* 0x000000104e027819 */ /* 0x040fe200000006ff */
[----:B------:R1:W-:Y:S01]  /*70e0*/  STS.128 [R66+0x10], R8 ;  /* 0x0000100842007388 */ /* 0x0003e20000000c00 */
[----:B------:R-:W-:Y:S01]  /*70f0*/  LOP3.LUT R3, R78, 0xffff0000, RZ, 0xc0, !PT ;  /* 0xffff00004e037812 */ /* 0x000fe200078ec0ff */
[----:B------:R-:W-:Y:S01]  /*7100*/  FFMA R31, R49, R0, R31 ;  /* 0x00000000311f7223 */ /* 0x000fe2000000001f */
[----:B------:R-:W-:Y:S01]  /*7110*/  SHF.L.U32 R4, R79, 0x10, RZ ;  /* 0x000000104f047819 */ /* 0x000fe200000006ff */
[----:B------:R-:W-:Y:S01]  /*7120*/  FFMA R28, R49, R2, R28 ;  /* 0x00000002311c7223 */ /* 0x000fe2000000001c */
[----:B------:R-:W-:Y:S01]  /*7130*/  F2FP.BF16.F32.PACK_AB R16, R17, R16 ;  /* 0x000000101110723e */ /* 0x000fe200000010ff */
[----:B------:R-:W-:Y:S01]  /*7140*/  FFMA R29, R49, R3, R29 ;  /* 0x00000003311d7223 */ /* 0x000fe2000000001d */
[----:B------:R-:W-:Y:S01]  /*7150*/  LOP3.LUT R5, R79, 0xffff0000, RZ, 0xc0, !PT ;  /* 0xffff00004f057812 */ /* 0x000fe200078ec0ff */
[----:B------:R-:W-:Y:S01]  /*7160*/  FFMA R30, R49, R4, R30 ;  /* 0x00000004311e7223 */ /* 0x000fe2000000001e */
[----:B------:R-:W-:Y:S02]  /*7170*/  F2FP.BF16.F32.PACK_AB R17, R23, R18 ;  /* 0x000000121711723e */ /* 0x000fe400000010ff */
[----:B------:R-:W-:Y:S01]  /*7180*/  F2FP.BF16.F32.PACK_AB R18, R21, R20 ;  /* 0x000000141512723e */ /* 0x000fe200000010ff */
[----:B------:R-:W-:Y:S01]  /*7190*/  FFMA R35, R49, R5, R35 ;  /* 0x0000000531237223 */ /* 0x000fe20000000023 */
[----:B------:R-:W-:Y:S02]  /*71a0*/  F2FP.BF16.F32.PACK_AB R19, R27, R22 ;  /* 0x000000161b13723e */ /* 0x000fe400000010ff */
[----:B------:R-:W-:Y:S02]  /*71b0*/  F2FP.BF16.F32.PACK_AB R24, R25, R24 ;  /* 0x000000181918723e */ /* 0x000fe400000010ff */
[----:B------:R-:W-:Y:S01]  /*71c0*/  F2FP.BF16.F32.PACK_AB R25, R31, R26 ;  /* 0x0000001a1f19723e */ /* 0x000fe200000010ff */
[----:B------:R1:W-:Y:S01]  /*71d0*/  STS.128 [R65+0x20], R16 ;  /* 0x0000201041007388 */ /* 0x0003e20000000c00 */
[----:B------:R-:W-:Y:S02]  /*71e0*/  F2FP.BF16.F32.PACK_AB R26, R29, R28 ;  /* 0x0000001c1d1a723e */ /* 0x000fe400000010ff */
[----:B------:R-:W-:Y:S05]  /*71f0*/  F2FP.BF16.F32.PACK_AB R27, R35, R30 ;  /* 0x0000001e231b723e */ /* 0x000fea00000010ff */
[----:B------:R1:W-:Y:S01]  /*7200*/  STS.128 [R64+0x10], R24 ;  /* 0x0000101840007388 */ /* 0x0003e20000000c00 */
[----:B------:R-:W-:Y:S01]  /*7210*/  @!PT LDS RZ, [RZ] ;  /* 0x00000000fffff984 */ /* 0x000fe20000000800 */
[----:B------:R-:W-:Y:S01]  /*7220*/  @!PT LDS RZ, [RZ] ;  /* 0x00000000fffff984 */ /* 0x000fe20000000800 */
[----:B------:R-:W-:Y:S01]  /*7230*/  @!PT LDS RZ, [RZ] ;  /* 0x00000000fffff984 */ /* 0x000fe20000000800 */
[----:B------:R-:W-:Y:S01]  /*7240*/  @!PT LDS RZ, [RZ] ;  /* 0x00000000fffff984 */ /* 0x000fe20000000800 */
[----:B------:R2:W-:Y:S07]  /*7250*/  MEMBAR.ALL.CTA ;  /* 0x0000000000007992 */ /* 0x0005ee0000008000 */
[----:B--2---:R-:W2:Y:S02]  /*7260*/  FENCE.VIEW.ASYNC.S ;  /* 0x00000000000073c6 */ /* 0x004ea40000000000 */
[----:B--2---:R-:W-:Y:S06]  /*7270*/  BAR.SYNC.DEFER_BLOCKING 0x1, 0x80 ;  /* 0x0042000000007b1d */ /* 0x004fec0000010000 */
[----:B------:R-:W-:Y:S05]  /*7280*/  @P0 BRA `(.L_x_109) ;  /* 0x00000000001c0947 */ /* 0x000fea0003800000 */
[----:B------:R-:W-:Y:S01]  /*7290*/  R2UR UR4, R72 ;  /* 0x00000000480472ca */ /* 0x000fe200000e0000 */
[----:B------:R-:W-:Y:S01]  /*72a0*/  UIADD3 UR6, UP0, UPT, UR54, 0xa80, URZ ;  /* 0x00000a8036067890 */ /* 0x000fe2000ff1e0ff */
[----:B------:R-:W-:Y:S03]  /*72b0*/  UMOV UR43, UR36 ;  /* 0x00000024002b7c82 */ /* 0x000fe60008000000 */
[----:B------:R-:W-:Y:S08]  /*72c0*/  UIADD3.X UR7, UPT, UPT, URZ, UR55, URZ, UP0, !UPT ;  /* 0x00000037ff077290 */ /* 0x000ff000087fe4ff */
[----:B------:R-:W-:Y:S09]  /*72d0*/  UIADD3 UR40, UPT, UPT, UR49, 0x200, UR4 ;  /* 0x0000020031287890 */ /* 0x000ff2000fffe004 */
[----:B------:R2:W-:Y:S02]  /*72e0*/  UTMASTG.3D [UR40], [UR6] ;  /* 0x00000028060073b5 */ /* 0x0005e40008010000 */
[----:B--2---:R0:W-:Y:S02]  /*72f0*/  UTMACMDFLUSH ;  /* 0x00000000000079b7 */ /* 0x0041e40000000000 */
.L_x_109:
[----:B------:R-:W-:Y:S05]  /*7300*/  BSYNC.RECONVERGENT B0 ;  /* 0x0000000000007941 */ /* 0x000fea0003800200 */
.L_x_108:
[----:B------:R-:W-:Y:S01]  /*7310*/  UIADD3 UR40, UPT, UPT, UR56, 0x1, URZ ;  /* 0x0000000138287890 */ /* 0x000fe2000fffe0ff */
[----:B------:R-:W-:Y:S03]  /*7320*/  BSSY.RECONVERGENT B0, `(.L_x_110) ;  /* 0x0000005000007945 */ /* 0x000fe60003800200 */
[----:B------:R-:W-:Y:S04]  /*7330*/  UISETP.NE.AND UP0, UPT, UR40, 0x3, UPT ;  /* 0x000000032800788c */ /* 0x000fe8000bf05270 */
[----:B------:R-:W-:Y:S01]  /*7340*/  USEL UR43, UR40, URZ, UP0 ;  /* 0x000000ff282b7287 */ /* 0x000fe20008000000 */
[----:B------:R-:W-:Y:S11]  /*7350*/  @P0 BRA `(.L_x_111) ;  /* 0x0000000000040947 */ /* 0x000ff60003800000 */
[----:B------:R-:W-:Y:S04]  /*7360*/  DEPBAR.LE SB0, 0x1 ;  /* 0x000080400000791a */ /* 0x000fe80000000000 */
.L_x_111:
[----:B------:R-:W-:Y:S05]  /*7370*/  BSYNC.RECONVERGENT B0 ;  /* 0x0000000000007941 */ /* 0x000fea0003800200 */
.L_x_110:
[----:B------:R-:W-:Y:S01]  /*7380*/  BAR.SYNC.DEFER_BLOCKING 0x1, 0x80 ;  /* 0x0042000000007b1d */ /* 0x000fe20000010000 */
[----:B------:R-:W-:Y:S01]  /*7390*/  ISETP.NE.AND P1, PT, R104, RZ, PT ;  /* 0x000000ff6800720c */ /* 0x000fe20003f25270 */
[----:B------:R-:W-:Y:S01]  /*73a0*/  UISETP.NE.AND UP0, UPT, UR51, URZ, UPT ;  /* 0x000000ff3300728c */ /* 0x000fe2000bf05270 */
[----:B------:R-:W-:Y:S11]  /*73b0*/  LEA R2, R74, UR49, 0x3 ;  /* 0x000000314a027c11 */ /* 0x000ff6000f8e18ff */
[----:B------:R-:W-:Y:S01]  /*73c0*/  @P1 SHF.L.U32 R3, R107, 0x1f, RZ ;  /* 0x0000001f6b031819 */ /* 0x000fe200000006ff */
[----:B------:R-:W-:Y:S06]  /*73d0*/  BRA.U !UP0, `(.L_x_112) ;  /* 0x0000000108247547 */ /* 0x000fec000b800000 */
[----:B------:R-:W-:Y:S01]  /*73e0*/  IMAD.U32 R4, RZ, RZ, UR50 ;  /* 0x00000032ff047e24 */ /* 0x000fe2000f8e00ff */
[----:B------:R-:W-:Y:S01]  /*73f0*/  MOV R0, UR37 ;  /* 0x0000002500007c02 */ /* 0x000fe20008000f00 */
[----:B------:R-:W-:Y:S03]  /*7400*/  UIADD3 UR50, UPT, UPT, UR50, 0x1, URZ ;  /* 0x0000000132327890 */ /* 0x000fe6000fffe0ff */
[----:B------:R-:W-:Y:S01]  /*7410*/  @P1 LEA R4, R4, UR49, 0x3 ;  /* 0x0000003104041c11 */ /* 0x000fe2000f8e18ff */
[----:B------:R-:W-:Y:S04]  /*7420*/  UISETP.NE.AND UP0, UPT, UR50, 0x3, UPT ;  /* 0x000000033200788c */ /* 0x000fe8000bf05270 */
[----:B------:R-:W-:Y:S01]  /*7430*/  @P1 VIADD R4, R4, 0x88 ;  /* 0x0000008804041836 */ /* 0x000fe20000000000 */
[----:B------:R-:W-:Y:S04]  /*7440*/  USEL UR50, UR50, URZ, UP0 ;  /* 0x000000ff32327287 */ /* 0x000fe80008000000 */
[----:B------:R-:W-:Y:S04]  /*7450*/  @P1 PRMT R0, R0, 0x654, R4 ;  /* 0x0000065400001816 */ /* 0x000fe80000000004 */
[----:B------:R2:W-:Y:S04]  /*7460*/  @P1 SYNCS.ARRIVE.TRANS64.RED.A1T0 RZ, [R0+URZ], RZ ;  /* 0x000000ff00ff19a7 */ /* 0x0005e800081004ff */
.L_x_112:
[----:B------:R-:W4:Y:S01]  /*7470*/  @P1 SYNCS.PHASECHK.TRANS64.TRYWAIT P0, [R2+URZ+0x70], R3 ;  /* 0x00007003020015a7 */ /* 0x000f2200080011ff */
[----:B------:R-:W-:Y:S01]  /*7480*/  BSSY B1, `(.L_x_113) ;  /* 0x0000015000017945 */ /* 0x000fe20003800000 */
[----:B----4-:R-:W-:Y:S03]  /*7490*/  @P1 SEL R75, RZ, 0x1, !P0 ;  /* 0x00000001ff4b1807 */ /* 0x010fe60004000000 */
[----:B------:R-:W-:Y:S05]  /*74a0*/  @!P1 BRA `(.L_x_114) ;  /* 0x0000000000489947 */ /* 0x000fea0003800000 */
[----:B------:R-:W-:Y:S01]  /*74b0*/  ISETP.NE.AND P1, PT, R108, RZ, PT ;  /* 0x000000ff6c00720c */ /* 0x000fe20003f25270 */
[----:B------:R-:W-:Y:S01]  /*74c0*/  BSSY B0, `(.L_x_115) ;  /* 0x000000a000007945 */ /* 0x000fe20003800000 */
[----:B------:R-:W-:Y:S11]  /*74d0*/  ISETP.NE.AND P0, PT, R75, RZ, PT ;  /* 0x000000ff4b00720c */ /* 0x000ff60003f05270 */
[----:B------:R-:W-:Y:S04]  /*74e0*/  @P1 IMAD R74, R74, 0x2000, R99 ;  /* 0x000020004a4a1824 */ /* 0x000fe800078e0263 */
[----:B------:R-:W-:Y:S01]  /*74f0*/  @P1 IMAD.IADD R4, R106, 0x1, R74 ;  /* 0x000000016a041824 */ /* 0x000fe200078e024a */
[----:B------:R-:W-:Y:S03]  /*7500*/  @P1 IADD3 R3, PT, PT, R105, R74, RZ ;  /* 0x0000004a69031210 */ /* 0x000fe60007ffe0ff */
[----:B--2---:R-:W-:Y:S01]  /*7510*/  @P1 IMAD.IADD R0, R98, 0x1, R4 ;  /* 0x0000000162001824 */ /* 0x004fe200078e0204 */
[----:B------:R-:W-:Y:S06]  /*7520*/  @P0 BRA `(.L_x_116) ;  /* 0x00000000000c0947 */ /* 0x000fec0003800000 */
[----:B------:R-:W-:Y:S04]  /*7530*/  SHF.L.U32 R107, R107, 0x1f, RZ ;  /* 0x0000001f6b6b7819 */ /* 0x000fe800000006ff */
[----:B------:R-:W2:Y:S02]  /*7540*/  SYNCS.PHASECHK.TRANS64.TRYWAIT P0, [R2+URZ+0x70], R107 ;  /* 0x0000706b020075a7 */ /* 0x000ea400080011ff */
[----:B--2---:R-:W-:Y:S05]  /*7550*/  @!P0 BRA `(.L_x_117) ;  /* 0x0000001800448947 */ /* 0x004fea0003800000 */
.L_x_116:
[----:B------:R-:W-:Y:S05]  /*7560*/  BSYNC B0 ;  /* 0x0000000000007941 */ /* 0x000fea0003800000 */
.L_x_115:
[----:B------:R-:W-:Y:S11]  /*7570*/  ISETP.NE.AND P0, PT, R108, RZ, PT ;  /* 0x000000ff6c00720c */ /* 0x000ff60003f05270 */
[----:B------:R-:W-:Y:S02]  /*7580*/  @!UPT UIADD3 URZ, UPT, UPT, URZ, URZ, URZ ;  /* 0x000000fffffff290 */ /* 0x000fe4000fffe0ff */
[----:B------:R4:W1:Y:S04]  /*7590*/  @P0 LDS.128 R56, [R74] ;  /* 0x000000004a380984 */ /* 0x0008680000000c00 */
[----:B------:R4:W1:Y:S04]  /*75a0*/  @P0 LDS.128 R68, [R3+0x20] ;  /* 0x0000200003440984 */ /* 0x0008680000000c00 */
[----:B------:R4:W1:Y:S04]  /*75b0*/  @P0 LDS.128 R60, [R4+0x10] ;  /* 0x00001000043c0984 */ /* 0x0008680000000c00 */
[----:B------:R4:W1:Y:S02]  /*75c0*/  @P0 LDS.128 R76, [R0+0x10] ;  /* 0x00001000004c0984 */ /* 0x0008640000000c00 */
.L_x_114:
[----:B------:R-:W-:Y:S05]  /*75d0*/  BSYNC B1 ;  /* 0x0000000000017941 */ /* 0x000fea0003800000 */
.L_x_113:
[----:B--2-4-:R-:W-:Y:S05]  /*75e0*/  VIADD R0, R48, 0x20 ;  /* 0x0000002030007836 */ /* 0x014fea0000000000 */
[----:B------:R-:W-:Y:S04]  /*75f0*/  SHF.R.U32.HI R0, RZ, 0x15, R0 ;  /* 0x00000015ff007819 */ /* 0x000fe80000011600 */
[----:B------:R-:W-:Y:S11]  /*7600*/  LOP3.LUT P0, RZ, R0, 0x3, R92, 0x48, !PT ;  /* 0x0000000300ff7812 */ /* 0x000ff6000780485c */
[----:B------:R-:W-:Y:S02]  /*7610*/  @!UPT UIADD3 URZ, UPT, UPT, URZ, URZ, URZ ;  /* 0x000000fffffff290 */ /* 0x000fe4000fffe0ff */
[----:B------:R-:W-:Y:S05]  /*7620*/  @!P0 BRA `(.L_x_118) ;  /* 0x0000000000408947 */ /* 0x000fea0003800000 */
[----:B------:R-:W2:Y:S01]  /*7630*/  LDCU.64 UR8, c[0x4][0x70] ;  /* 0x01000e00ff0877ac */ /* 0x000ea20008000a00 */
[----:B------:R-:W-:Y:S01]  /*7640*/  MOV R3, 0x0 ;  /* 0x0000000000037802 */ /* 0x000fe20000000f00 */
[----:B------:R-:W-:Y:S02]  /*7650*/  HFMA2 R12, -RZ, RZ, 0, 5.9604644775390625e-08 ;  /* 0x00000001ff0c7431 */ /* 0x000fe400000001ff */
[----:B-1----:R-:W-:Y:S02]  /*7660*/  IMAD.MOV.U32 R8, RZ, RZ, 0x192 ;  /* 0x00000192ff087424 */ /* 0x002fe400078e00ff */
[----:B------:R-:W-:Y:S01]  /*7670*/  IMAD.MOV.U32 R13, RZ, RZ, RZ ;  /* 0x000000ffff0d7224 */ /* 0x000fe200078e00ff */
[----:B------:R-:W1:Y:S01]  /*7680*/  LDCU.64 UR6, c[0x4][0x78] ;  /* 0x01000f00ff0677ac */ /* 0x000e620008000a00 */
[----:B------:R-:W4:Y:S01]  /*7690*/  LDC.64 R2, c[0x4][R3] ;  /* 0x0100000003027b82 */ /* 0x000f220000000a00 */
[----:B------:R-:W5:Y:S01]  /*76a0*/  LDCU.64 UR4, c[0x4][0x10] ;  /* 0x01000200ff0477ac */ /* 0x000f620008000a00 */
[----:B--2---:R-:W-:Y:S01]  /*76b0*/  MOV R5, UR9 ;  /* 0x0000000900057c02 */ /* 0x004fe20008000f00 */
[----:B------:R-:W-:Y:S01]  /*76c0*/  IMAD.U32 R4, RZ, RZ, UR8 ;  /* 0x00000008ff047e24 */ /* 0x000fe2000f8e00ff */
[----:B-1----:R-:W-:Y:S01]  /*76d0*/  MOV R7, UR7 ;  /* 0x0000000700077c02 */ /* 0x002fe20008000f00 */
[----:B------:R-:W-:Y:S01]  /*76e0*/  IMAD.U32 R6, RZ, RZ, UR6 ;  /* 0x00000006ff067e24 */ /* 0x000fe2000f8e00ff */
[----:B-----5:R-:W-:Y:S01]  /*76f0*/  MOV R11, UR5 ;  /* 0x00000005000b7c02 */ /* 0x020fe20008000f00 */
[----:B------:R-:W-:Y:S02]  /*7700*/  IMAD.U32 R10, RZ, RZ, UR4 ;  /* 0x00000004ff0a7e24 */ /* 0x000fe4000f8e00ff */
[----:B------:R-:W-:Y:S07]  /*7710*/  LEPC R20, `(.L_x_118) ;  /* 0x000000001014794e */ /* 0x000fee0000000000 */
[----:B---34-:R-:W-:Y:S05]  /*7720*/  CALL.ABS.NOINC R2 ;  /* 0x0000000002007343 */ /* 0x018fea0003c00000 */
.L_x_118:
[----:B------:R-:W-:Y:S01]  /*7730*/  ISETP.NE.AND P0, PT, R100, RZ, PT ;  /* 0x000000ff6400720c */ /* 0x000fe20003f05270 */
[----:B------:R-:W-:Y:S05]  /*7740*/  WARPSYNC.ALL ;  /* 0x0000000000007948 */ /* 0x000fea0003800000 */
[----:B------:R-:W-:Y:S01]  /*7750*/  R2UR UR4, R48 ;  /* 0x00000000300472ca */ /* 0x000fe200000e0000 */
[----:B------:R-:W-:Y:S01]  /*7760*/  USHF.L.U32 UR8, UR43, 0xd, URZ ;  /* 0x0000000d2b087899 */ /* 0x000fe200080006ff */
[----:B------:R-:W-:Y:S01]  /*7770*/  R2UR UR5, R73 ;  /* 0x00000000490572ca */ /* 0x000fe200000e0000 */
[----:B------:R-:W-:Y:S01]  /*7780*/  BSSY.RECONVERGENT B0, `(.L_x_119) ;  /* 0x000008e000007945 */ /* 0x000fe20003800200 */
[C---:B-1----:R-:W-:Y:S02]  /*7790*/  SHF.L.U32 R0, R56.reuse, 0x10, RZ ;  /* 0x0000001038007819 */ /* 0x042fe400000006ff */
[----:B------:R-:W-:Y:S02]  /*77a0*/  LOP3.LUT R2, R56, 0xffff0000, RZ, 0xc0, !PT ;  /* 0xffff000038027812 */ /* 0x000fe400078ec0ff */
[C---:B------:R-:W-:Y:S02]  /*77b0*/  SHF.L.U32 R3, R57.reuse, 0x10, RZ ;  /* 0x0000001039037819 */ /* 0x040fe400000006ff */
[----:B------:R-:W-:Y:S02]  /*77c0*/  LOP3.LUT R48, R57, 0xffff0000, RZ, 0xc0, !PT ;  /* 0xffff000039307812 */ /* 0x000fe400078ec0ff */
[C---:B------:R-:W-:Y:S01]  /*77d0*/  SHF.L.U32 R50, R58.reuse, 0x10, RZ ;  /* 0x000000103a327819 */ /* 0x040fe200000006ff */
[----:B------:R-:W1:Y:S01]  /*77e0*/  LDTM.x32 R4, tmem[UR4+0x20] ;  /* 0x00002004000479ee */ /* 0x000e6200082c0000 */
[----:B------:R-:W-:Y:S01]  /*77f0*/  LOP3.LUT R51, R58, 0xffff0000, RZ, 0xc0, !PT ;  /* 0xffff00003a337812 */ /* 0x000fe200078ec0ff */
[----:B------:R-:W-:Y:S01]  /*7800*/  NOP ;  /* 0x0000000000007918 */ /* 0x000fe20000000000 */
[C---:B------:R-:W-:Y:S01]  /*7810*/  SHF.L.U32 R52, R59.reuse, 0x10, RZ ;  /* 0x000000103b347819 */ /* 0x040fe200000006ff */
[----:B------:R-:W-:Y:S01]  /*7820*/  UIADD3 UR5, UPT, UPT, UR5, 0xe0, URZ ;  /* 0x000000e005057890 */ /* 0x000fe2000fffe0ff */
[----:B------:R-:W-:Y:S02]  /*7830*/  LOP3.LUT R53, R59, 0xffff0000, RZ, 0xc0, !PT ;  /* 0xffff00003b357812 */ /* 0x000fe400078ec0ff */
[C---:B------:R-:W-:Y:S01]  /*7840*/  SHF.L.U32 R54, R60.reuse, 0x10, RZ ;  /* 0x000000103c367819 */ /* 0x040fe200000006ff */
[----:B------:R-:W-:Y:S01]  /*7850*/  UPRMT UR5, UR37, 0x654, UR5 ;  /* 0x0000065425057896 */ /* 0x000fe20008000005 */
[----:B------:R-:W-:Y:S02]  /*7860*/  LOP3.LUT R55, R60, 0xffff0000, RZ, 0xc0, !PT ;  /* 0xffff00003c377812 */ /* 0x000fe400078ec0ff */
[C---:B------:R-:W-:Y:S02]  /*7870*/  SHF.L.U32 R56, R61.reuse, 0x10, RZ ;  /* 0x000000103d387819 */ /* 0x040fe400000006ff */
[----:B------:R-:W-:Y:S02]  /*7880*/  LOP3.LUT R57, R61, 0xffff0000, RZ, 0xc0, !PT ;  /* 0xffff00003d397812 */ /* 0x000fe400078ec0ff */
[C---:B------:R-:W-:Y:S02]  /*7890*/  SHF.L.U32 R58, R62.reuse, 0x10, RZ ;  /* 0x000000103e3a7819 */ /* 0x040fe400000006ff */
[----:B------:R-:W-:Y:S01]  /*78a0*/  LOP3.LUT R59, R62, 0xffff0000, RZ, 0xc0, !PT ;  /* 0xffff00003e3b7812 */ /* 0x000fe200078ec0ff */
[----:B-1----:R-:W-:Y:S01]  /*78b0*/  SYNCS.ARRIVE.TRANS64.RED.A1T0 RZ, [UR5], RZ ;  /* 0x000000ffffff79a7 */ /* 0x002fe20008100405 */
[C---:B------:R-:W-:Y:S02]  /*78c0*/  SHF.L.U32 R60, R63.reuse, 0x10, RZ ;  /* 0x000000103f3c7819 */ /* 0x040fe400000006ff */
[----:B------:R-:W-:Y:S02]  /*78d0*/  LOP3.LUT R61, R63, 0xffff0000, RZ, 0xc0, !PT ;  /* 0xffff00003f3d7812 */ /* 0x000fe400078ec0ff */
[C---:B------:R-:W-:Y:S01]  /*78e0*/  SHF.L.U32 R62, R68.reuse, 0x10, RZ ;  /* 0x00000010443e7819 */ /* 0x040fe200000006ff */
[C---:B------:R-:W-:Y:S01]  /*78f0*/  FMUL R4, R47.reuse, R4 ;  /* 0x000000042f047220 */ /* 0x040fe20000400000 */
[----:B------:R-:W-:Y:S01]  /*7900*/  LOP3.LUT R63, R68, 0xffff0000, RZ, 0xc0, !PT ;  /* 0xffff0000443f7812 */ /* 0x000fe200078ec0ff */
[----:B------:R-:W-:Y:S01]  /*7910*/  FMUL R5, R47, R5 ;  /* 0x000000052f057220 */ /* 0x000fe20000400000 */
[----:B---3--:R-:W-:Y:S01]  /*7920*/  SHF.L.U32 R64, R69, 0x10, RZ ;  /* 0x0000001045407819 */ /* 0x008fe200000006ff */
[----:B------:R-:W-:Y:S01]  /*7930*/  FMUL R6, R47, R6 ;  /* 0x000000062f067220 */ /* 0x000fe20000400000 */
[----:B------:R-:W-:Y:S01]  /*7940*/  LOP3.LUT R65, R69, 0xffff0000, RZ, 0xc0, !PT ;  /* 0xffff000045417812 */ /* 0x000fe200078ec0ff */
[----:B------:R-:W-:Y:S01]  /*7950*/  FMUL R7, R47, R7 ;  /* 0x000000072f077220 */ /* 0x000fe20000400000 */
[----:B------:R-:W-:Y:S01]  /*7960*/  SHF.L.U32 R66, R70, 0x10, RZ ;  /* 0x0000001046427819 */ /* 0x000fe200000006ff */
[----:B------:R-:W-:Y:S01]  /*7970*/  FFMA R4, R49, R0, R4 ;  /* 0x0000000031047223 */ /* 0x000fe20000000004 */
[C---:B------:R-:W-:Y:S01]  /*7980*/  SHF.L.U32 R74, R78.reuse, 0x10, RZ ;  /* 0x000000104e4a7819 */ /* 0x040fe200000006ff */
[----:B------:R-:W-:Y:S01]  /*7990*/  FMUL R8, R47, R8 ;  /* 0x000000082f087220 */ /* 0x000fe20000400000 */
[----:B------:R-:W-:Y:S01]  /*79a0*/  LOP3.LUT R75, R78, 0xffff0000, RZ, 0xc0, !PT ;  /* 0xffff00004e4b7812 */ /* 0x000fe200078ec0ff */
[C---:B------:R-:W-:Y:S01]  /*79b0*/  FFMA R5, R49.reuse, R2, R5 ;  /* 0x0000000231057223 */ /* 0x040fe20000000005 */
[----:B------:R-:W-:Y:S01]  /*79c0*/  LOP3.LUT R67, R70, 0xffff0000, RZ, 0xc0, !PT ;  /* 0xffff000046437812 */ /* 0x000fe200078ec0ff */
[C---:B------:R-:W-:Y:S01]  /*79d0*/  FFMA R6, R49.reuse, R3, R6 ;  /* 0x0000000331067223 */ /* 0x040fe20000000006 */
[----:B------:R-:W-:Y:S01]  /*79e0*/  FFMA R7, R49, R48, R7 ;  /* 0x0000003031077223 */ /* 0x000fe20000000007 */
[----:B------:R-:W-:Y:S01]  /*79f0*/  IADD3 R78, PT, PT, R99, UR8, RZ ;  /* 0x00000008634e7c10 */ /* 0x000fe2000fffe0ff */
[----:B------:R-:W-:Y:S01]  /*7a00*/  FFMA R8, R49, R50, R8 ;  /* 0x0000003231087223 */ /* 0x000fe20000000008 */
[----:B------:R-:W-:Y:S01]  /*7a10*/  F2FP.BF16.F32.PACK_AB R4, R5, R4 ;  /* 0x000000040504723e */ /* 0x000fe200000010ff */
[----:B------:R-:W-:Y:S01]  /*7a20*/  FMUL R9, R47, R9 ;  /* 0x000000092f097220 */ /* 0x000fe20000400000 */
[----:B------:R-:W-:Y:S01]  /*7a30*/  F2FP.BF16.F32.PACK_AB R5, R7, R6 ;  /* 0x000000060705723e */ /* 0x000fe200000010ff */
[----:B------:R-:W-:Y:S01]  /*7a40*/  FMUL R0, R47, R10 ;  /* 0x0000000a2f007220 */ /* 0x000fe20000400000 */
[-C--:B------:R-:W-:Y:S01]  /*7a50*/  IADD3 R106, PT, PT, R106, R78.reuse, RZ ;  /* 0x0000004e6a6a7210 */ /* 0x080fe20007ffe0ff */
[----:B------:R-:W-:Y:S01]  /*7a60*/  FFMA R9, R49, R51, R9 ;  /* 0x0000003331097223 */ /* 0x000fe20000000009 */
[----:B------:R-:W-:Y:S01]  /*7a70*/  IADD3 R105, PT, PT, R105, R78, RZ ;  /* 0x0000004e69697210 */ /* 0x000fe20007ffe0ff */
[----:B------:R-:W-:Y:S01]  /*7a80*/  FFMA R0, R49, R52, R0 ;  /* 0x0000003431007223 */ /* 0x000fe20000000000 */
[C---:B------:R-:W-:Y:S01]  /*7a90*/  FMUL R2, R47.reuse, R11 ;  /* 0x0000000b2f027220 */ /* 0x040fe20000400000 */
[----:B------:R-:W-:Y:S01]  /*7aa0*/  FMUL R3, R47, R12 ;  /* 0x0000000c2f037220 */ /* 0x000fe20000400000 */
[----:B------:R-:W-:Y:S01]  /*7ab0*/  F2FP.BF16.F32.PACK_AB R6, R9, R8 ;  /* 0x000000080906723e */ /* 0x000fe200000010ff */
[----:B------:R-:W-:Y:S01]  /*7ac0*/  FMUL R10, R47, R13 ;  /* 0x0000000d2f0a7220 */ /* 0x000fe20000400000 */
[C---:B------:R-:W-:Y:S01]  /*7ad0*/  FFMA R2, R49.reuse, R53, R2 ;  /* 0x0000003531027223 */ /* 0x040fe20000000002 */
[----:B------:R-:W-:Y:S01]  /*7ae0*/  FFMA R3, R49, R54, R3 ;  /* 0x0000003631037223 */ /* 0x000fe20000000003 */
[----:B------:R-:W-:Y:S01]  /*7af0*/  FMUL R11, R47, R14 ;  /* 0x0000000e2f0b7220 */ /* 0x000fe20000400000 */
[----:B------:R-:W-:Y:S01]  /*7b00*/  FFMA R10, R49, R55, R10 ;  /* 0x00000037310a7223 */ /* 0x000fe2000000000a */
[C---:B------:R-:W-:Y:S01]  /*7b10*/  FMUL R15, R47.reuse, R15 ;  /* 0x0000000f2f0f7220 */ /* 0x040fe20000400000 */
[C---:B------:R-:W-:Y:S01]  /*7b20*/  FMUL R12, R47.reuse, R16 ;  /* 0x000000102f0c7220 */ /* 0x040fe20000400000 */
[----:B------:R-:W-:Y:S01]  /*7b30*/  FMUL R13, R47, R17 ;  /* 0x000000112f0d7220 */ /* 0x000fe20000400000 */
[----:B------:R-:W-:Y:S01]  /*7b40*/  FFMA R11, R49, R56, R11 ;  /* 0x00000038310b7223 */ /* 0x000fe2000000000b */
[----:B------:R-:W-:Y:S01]  /*7b50*/  FMUL R14, R47, R18 ;  /* 0x000000122f0e7220 */ /* 0x000fe20000400000 */
[----:B------:R-:W-:Y:S01]  /*7b60*/  FFMA R15, R49, R57, R15 ;  /* 0x00000039310f7223 */ /* 0x000fe2000000000f */
[----:B------:R-:W-:Y:S01]  /*7b70*/  FMUL R19, R47, R19 ;  /* 0x000000132f137220 */ /* 0x000fe20000400000 */
[----:B------:R-:W-:Y:S01]  /*7b80*/  F2FP.BF16.F32.PACK_AB R7, R2, R0 ;  /* 0x000000000207723e */ /* 0x000fe200000010ff */
[----:B------:R-:W-:Y:S01]  /*7b90*/  FFMA R12, R49, R58, R12 ;  /* 0x0000003a310c7223 */ /* 0x000fe2000000000c */
[----:B------:R-:W-:Y:S01]  /*7ba0*/  FMUL R16, R47, R20 ;  /* 0x000000142f107220 */ /* 0x000fe20000400000 */
[----:B------:R-:W-:Y:S01]  /*7bb0*/  FFMA R13, R49, R59, R13 ;  /* 0x0000003b310d7223 */ /* 0x000fe2000000000d */
[----:B------:R-:W-:Y:S01]  /*7bc0*/  FMUL R17, R47, R21 ;  /* 0x000000152f117220 */ /* 0x000fe20000400000 */
[----:B------:R1:W-:Y:S01]  /*7bd0*/  STS.128 [R99+UR8], R4 ;  /* 0x0000000463007988 */ /* 0x0003e20008000c08 */
[----:B------:R-:W-:Y:S01]  /*7be0*/  SHF.L.U32 R68, R71, 0x10, RZ ;  /* 0x0000001047447819 */ /* 0x000fe200000006ff */
[----:B------:R-:W-:Y:S01]  /*7bf0*/  FFMA R14, R49, R60, R14 ;  /* 0x0000003c310e7223 */ /* 0x000fe2000000000e */
[----:B------:R-:W-:Y:S01]  /*7c00*/  LOP3.LUT R69, R71, 0xffff0000, RZ, 0xc0, !PT ;  /* 0xffff000047457812 */ /* 0x000fe200078ec0ff */
[----:B------:R-:W-:Y:S01]  /*7c10*/  FMUL R18, R47, R22 ;  /* 0x000000162f127220 */ /* 0x000fe20000400000 */
[----:B------:R-:W-:Y:S01]  /*7c20*/  SHF.L.U32 R70, R76, 0x10, RZ ;  /* 0x000000104c467819 */ /* 0x000fe200000006ff */
[----:B------:R-:W-:Y:S01]  /*7c30*/  FFMA R19, R49, R61, R19 ;  /* 0x0000003d31137223 */ /* 0x000fe20000000013 */
[----:B------:R-:W-:Y:S01]  /*7c40*/  FMUL R23, R47, R23 ;  /* 0x000000172f177220 */ /* 0x000fe20000400000 */
[----:B------:R-:W-:Y:S01]  /*7c50*/  FFMA R16, R49, R62, R16 ;  /* 0x0000003e31107223 */ /* 0x000fe20000000010 */
[----:B------:R-:W-:Y:S01]  /*7c60*/  FMUL R20, R47, R24 ;  /* 0x000000182f147220 */ /* 0x000fe20000400000 */
[----:B------:R-:W-:Y:S01]  /*7c70*/  FFMA R17, R49, R63, R17 ;  /* 0x0000003f31117223 */ /* 0x000fe20000000011 */
[----:B------:R-:W-:Y:S01]  /*7c80*/  FMUL R21, R47, R25 ;  /* 0x000000192f157220 */ /* 0x000fe20000400000 */
[----:B------:R-:W-:Y:S01]  /*7c90*/  FFMA R18, R49, R64, R18 ;  /* 0x0000004031127223 */ /* 0x000fe20000000012 */
[----:B------:R-:W-:Y:S01]  /*7ca0*/  FMUL R22, R47, R26 ;  /* 0x0000001a2f167220 */ /* 0x000fe20000400000 */
[----:B------:R-:W-:Y:S01]  /*7cb0*/  F2FP.BF16.F32.PACK_AB R8, R10, R3 ;  /* 0x000000030a08723e */ /* 0x000fe200000010ff */
[----:B------:R-:W-:Y:S01]  /*7cc0*/  FFMA R23, R49, R65, R23 ;  /* 0x0000004131177223 */ /* 0x000fe20000000017 */
[----:B------:R-:W-:Y:S01]  /*7cd0*/  F2FP.BF16.F32.PACK_AB R9, R15, R11 ;  /* 0x0000000b0f09723e */ /* 0x000fe200000010ff */
[----:B------:R-:W-:Y:S01]  /*7ce0*/  FMUL R27, R47, R27 ;  /* 0x0000001b2f1b7220 */ /* 0x000fe20000400000 */
[----:B------:R-:W-:Y:S01]  /*7cf0*/  F2FP.BF16.F32.PACK_AB R10, R13, R12 ;  /* 0x0000000c0d0a723e */ /* 0x000fe200000010ff */
[----:B------:R-:W-:Y:S01]  /*7d00*/  FFMA R20, R49, R66, R20 ;  /* 0x0000004231147223 */ /* 0x000fe20000000014 */
[----:B------:R-:W-:Y:S01]  /*7d10*/  F2FP.BF16.F32.PACK_AB R11, R19, R14 ;  /* 0x0000000e130b723e */ /* 0x000fe200000010ff */
[----:B------:R-:W-:Y:S01]  /*7d20*/  FMUL R24, R47, R28 ;  /* 0x0000001c2f187220 */ /* 0x000fe20000400000 */
[----:B------:R-:W-:Y:S01]  /*7d30*/  LOP3.LUT R71, R76, 0xffff0000, RZ, 0xc0, !PT ;  /* 0xffff00004c477812 */ /* 0x000fe200078ec0ff */
[----:B------:R-:W-:Y:S01]  /*7d40*/  FFMA R21, R49, R67, R21 ;  /* 0x0000004331157223 */ /* 0x000fe20000000015 */
[----:B------:R-:W-:Y:S01]  /*7d50*/  SHF.L.U32 R72, R77, 0x10, RZ ;  /* 0x000000104d487819 */ /* 0x000fe200000006ff */
[----:B------:R1:W-:Y:S01]  /*7d60*/  STS.128 [R106+0x10], R8 ;  /* 0x000010086a007388 */ /* 0x0003e20000000c00 */
[----:B------:R-:W-:Y:S01]  /*7d70*/  FMUL R25, R47, R29 ;  /* 0x0000001d2f197220 */ /* 0x000fe20000400000 */
[----:B------:R-:W-:Y:S01]  /*7d80*/  FFMA R22, R49, R68, R22 ;  /* 0x0000004431167223 */ /* 0x000fe20000000016 */
[----:B------:R-:W-:Y:S01]  /*7d90*/  LOP3.LUT R73, R77, 0xffff0000, RZ, 0xc0, !PT ;  /* 0xffff00004d497812 */ /* 0x000fe200078ec0ff */
[----:B------:R-:W-:Y:S01]  /*7da0*/  FMUL R26, R47, R30 ;  /* 0x0000001e2f1a7220 */ /* 0x000fe20000400000 */
[----:B------:R-:W-:Y:S01]  /*7db0*/  FFMA R27, R49, R69, R27 ;  /* 0x00000045311b7223 */ /* 0x000fe2000000001b */
[----:B------:R-:W-:Y:S01]  /*7dc0*/  FMUL R31, R47, R31 ;  /* 0x0000001f2f1f7220 */ /* 0x000fe20000400000 */
[----:B------:R-:W-:Y:S01]  /*7dd0*/  FFMA R24, R49, R70, R24 ;  /* 0x0000004631187223 */ /* 0x000fe20000000018 */
[----:B------:R-:W-:Y:S01]  /*7de0*/  FMUL R28, R47, R32 ;  /* 0x000000202f1c7220 */ /* 0x000fe20000400000 */
[----:B------:R-:W-:Y:S01]  /*7df0*/  FFMA R25, R49, R71, R25 ;  /* 0x0000004731197223 */ /* 0x000fe20000000019 */
[----:B------:R-:W-:Y:S01]  /*7e00*/  SHF.L.U32 R76, R79, 0x10, RZ ;  /* 0x000000104f4c7819 */ /* 0x000fe200000006ff */
[----:B------:R-:W-:Y:S01]  /*7e10*/  FMUL R29, R47, R33 ;  /* 0x000000212f1d7220 */ /* 0x000fe20000400000 */
[----:B------:R-:W-:Y:S01]  /*7e20*/  F2FP.BF16.F32.PACK_AB R16, R17, R16 ;  /* 0x000000101110723e */ /* 0x000fe200000010ff */
[----:B------:R-:W-:Y:S01]  /*7e30*/  FFMA R26, R49, R72, R26 ;  /* 0x00000048311a7223 */ /* 0x000fe2000000001a */
[----:B------:R-:W-:Y:S01]  /*7e40*/  LOP3.LUT R77, R79, 0xffff0000, RZ, 0xc0, !PT ;  /* 0xffff00004f4d7812 */ /* 0x000fe200078ec0ff */
[----:B------:R-:W-:Y:S01]  /*7e50*/  FMUL R30, R47, R34 ;  /* 0x000000222f1e7220 */ /* 0x000fe20000400000 */
[----:B------:R-:W-:Y:S01]  /*7e60*/  F2FP.BF16.F32.PACK_AB R17, R23, R18 ;  /* 0x000000121711723e */ /* 0x000fe200000010ff */
[----:B------:R-:W-:Y:S01]  /*7e70*/  FFMA R31, R49, R73, R31 ;  /* 0x00000049311f7223 */ /* 0x000fe2000000001f */
[----:B------:R-:W-:Y:S01]  /*7e80*/  FMUL R35, R47, R35 ;  /* 0x000000232f237220 */ /* 0x000fe20000400000 */
[----:B------:R-:W-:Y:S01]  /*7e90*/  F2FP.BF16.F32.PACK_AB R18, R21, R20 ;  /* 0x000000141512723e */ /* 0x000fe200000010ff */
[----:B------:R-:W-:Y:S01]  /*7ea0*/  FFMA R28, R49, R74, R28 ;  /* 0x0000004a311c7223 */ /* 0x000fe2000000001c */
[----:B------:R-:W-:Y:S01]  /*7eb0*/  F2FP.BF16.F32.PACK_AB R19, R27, R22 ;  /* 0x000000161b13723e */ /* 0x000fe200000010ff */
[C---:B------:R-:W-:Y:S01]  /*7ec0*/  FFMA R29, R49.reuse, R75, R29 ;  /* 0x0000004b311d7223 */ /* 0x040fe2000000001d */
[C---:B------:R-:W-:Y:S01]  /*7ed0*/  FFMA R30, R49.reuse, R76, R30 ;  /* 0x0000004c311e7223 */ /* 0x040fe2000000001e */
[----:B------:R-:W-:Y:S01]  /*7ee0*/  FFMA R35, R49, R77, R35 ;  /* 0x0000004d31237223 */ /* 0x000fe20000000023 */
[----:B------:R-:W-:Y:S01]  /*7ef0*/  F2FP.BF16.F32.PACK_AB R24, R25, R24 ;  /* 0x000000181918723e */ /* 0x000fe200000010ff */
[----:B------:R1:W-:Y:S01]  /*7f00*/  STS.128 [R105+0x20], R16 ;  /* 0x0000201069007388 */ /* 0x0003e20000000c00 */
[----:B------:R-:W-:Y:S02]  /*7f10*/  F2FP.BF16.F32.PACK_AB R25, R31, R26 ;  /* 0x0000001a1f19723e */ /* 0x000fe400000010ff */
[----:B------:R-:W-:Y:S02]  /*7f20*/  F2FP.BF16.F32.PACK_AB R26, R29, R28 ;  /* 0x0000001c1d1a723e */ /* 0x000fe400000010ff */
[----:B------:R-:W-:Y:S02]  /*7f30*/  F2FP.BF16.F32.PACK_AB R27, R35, R30 ;  /* 0x0000001e231b723e */ /* 0x000fe400000010ff */
[----:B------:R-:W-:Y:S05]  /*7f40*/  IADD3 R0, PT, PT, R98, R106, RZ ;  /* 0x0000006a62007210 */ /* 0x000fea0007ffe0ff */
        /* <DEDUP_REMOVED lines=9> */
[----:B------:R-:W-:Y:S02]  /*7fe0*/  UIADD3 UR10, UP0, UPT, UR54, 0xa80, URZ ;  /* 0x00000a80360a7890 */ /* 0x000fe4000ff1e0ff */
[----:B------:R-:W-:Y:S02]  /*7ff0*/  UIADD3 UR5, UPT, UPT, UR41, 0x20, URZ ;  /* 0x0000002029057890 */ /* 0x000fe4000fffe0ff */
[----:B------:R-:W-:Y:S02]  /*8000*/  UIADD3 UR4, UPT, UPT, UR49, 0x200, UR8 ;  /* 0x0000020031047890 */ /* 0x000fe4000fffe008 */
[----:B------:R-:W-:Y:S01]  /*8010*/  UIADD3.X UR11, UPT, UPT, URZ, UR55, URZ, UP0, !UPT ;  /* 0x00000037ff0b7290 */ /* 0x000fe200087fe4ff */
[----:B------:R-:W-:Y:S01]  /*8020*/  UMOV UR6, UR42 ;  /* 0x0000002a00067c82 */ /* 0x000fe20008000000 */
[----:B------:R-:W-:Y:S07]  /*8030*/  UMOV UR7, UR36 ;  /* 0x0000002400077c82 */ /* 0x000fee0008000000 */
[----:B------:R2:W-:Y:S02]  /*8040*/  UTMASTG.3D [UR4], [UR10] ;  /* 0x000000040a0073b5 */ /* 0x0005e40008010000 */
[----:B--2---:R0:W-:Y:S02]  /*8050*/  UTMACMDFLUSH ;  /* 0x00000000000079b7 */ /* 0x0041e40000000000 */
.L_x_120:
[----:B------:R-:W-:Y:S05]  /*8060*/  BSYNC.RECONVERGENT B0 ;  /* 0x0000000000007941 */ /* 0x000fea0003800200 */
.L_x_119:
[----:B------:R-:W-:Y:S01]  /*8070*/  UIADD3 UR43, UPT, UPT, UR43, 0x1, URZ ;  /* 0x000000012b2b7890 */ /* 0x000fe2000fffe0ff */
[----:B------:R-:W-:Y:S03]  /*8080*/  BSSY.RECONVERGENT B0, `(.L_x_121) ;  /* 0x0000008000007945 */ /* 0x000fe60003800200 */
[----:B------:R-:W-:Y:S04]  /*8090*/  UISETP.NE.AND UP0, UPT, UR43, 0x3, UPT ;  /* 0x000000032b00788c */ /* 0x000fe8000bf05270 */
[----:B------:R-:W-:Y:S02]  /*80a0*/  UISETP.EQ.XOR UP1, UPT, UR40, 0x3, !UP0 ;  /* 0x000000032800788c */ /* 0x000fe4000c722a70 */
[----:B------:R-:W-:Y:S02]  /*80b0*/  USEL UR56, UR43, URZ, UP0 ;  /* 0x000000ff2b387287 */ /* 0x000fe40008000000 */
[----:B------:R-:W-:Y:S04]  /*80c0*/  USEL UR4, URZ, 0x1, !UP1 ;  /* 0x00000001ff047887 */ /* 0x000fe8000c800000 */
[----:B------:R-:W-:Y:S01]  /*80d0*/  ULOP3.LUT UR52, UR52, UR4, URZ, 0x3c, !UPT ;  /* 0x0000000434347292 */ /* 0x000fe2000f8e3cff */
[----:B------:R-:W-:Y:S11]  /*80e0*/  @P0 BRA `(.L_x_122) ;  /* 0x0000000000040947 */ /* 0x000ff60003800000 */
[----:B------:R-:W-:Y:S04]  /*80f0*/  DEPBAR.LE SB0, 0x1 ;  /* 0x000080400000791a */ /* 0x000fe80000000000 */
.L_x_122:
[----:B------:R-:W-:Y:S05]  /*8100*/  BSYNC.RECONVERGENT B0 ;  /* 0x0000000000007941 */ /* 0x000fea0003800200 */
.L_x_121:
[----:B------:R-:W-:Y:S01]  /*8110*/  BAR.SYNC.DEFER_BLOCKING 0x1, 0x80 ;  /* 0x0042000000007b1d */ /* 0x000fe20000010000 */
[----:B------:R-:W-:Y:S01]  /*8120*/  UISETP.NE.AND UP0, UPT, UR51, -0x2, UPT ;  /* 0xfffffffe3300788c */ /* 0x000fe2000bf05270 */
[----:B------:R-:W-:Y:S08]  /*8130*/  IADD3 R45, PT, PT, R45, 0x1, RZ ;  /* 0x000000012d2d7810 */ /* 0x000ff00007ffe0ff */
[----:B------:R-:W-:Y:S05]  /*8140*/  BRA.U !UP0, `(.L_x_123) ;  /* 0x0000000108287547 */ /* 0x000fea000b800000 */
[----:B------:R-:W-:Y:S01]  /*8150*/  ISETP.NE.AND P0, PT, R104, RZ, PT ;  /* 0x000000ff6800720c */ /* 0x000fe20003f05270 */
[----:B------:R-:W-:Y:S01]  /*8160*/  IMAD.U32 R2, RZ, RZ, UR50 ;  /* 0x00000032ff027e24 */ /* 0x000fe2000f8e00ff */
[----:B------:R-:W-:Y:S01]  /*8170*/  UIADD3 UR50, UPT, UPT, UR50, 0x1, URZ ;  /* 0x0000000132327890 */ /* 0x000fe2000fffe0ff */
[----:B-1----:R-:W-:Y:S03]  /*8180*/  IMAD.U32 R0, RZ, RZ, UR37 ;  /* 0x00000025ff007e24 */ /* 0x002fe6000f8e00ff */
[----:B------:R-:W-:Y:S04]  /*8190*/  UISETP.NE.AND UP0, UPT, UR50, 0x3, UPT ;  /* 0x000000033200788c */ /* 0x000fe8000bf05270 */
[----:B------:R-:W-:Y:S03]  /*81a0*/  USEL UR50, UR50, URZ, UP0 ;  /* 0x000000ff32327287 */ /* 0x000fe60008000000 */
[----:B------:R-:W-:Y:S05]  /*81b0*/  @P0 LEA R2, R2, UR49, 0x3 ;  /* 0x0000003102020c11 */ /* 0x000fea000f8e18ff */
[----:B------:R-:W-:Y:S05]  /*81c0*/  @P0 VIADD R2, R2, 0x88 ;  /* 0x0000008802020836 */ /* 0x000fea0000000000 */
[----:B------:R-:W-:Y:S04]  /*81d0*/  @P0 PRMT R0, R0, 0x654, R2 ;  /* 0x0000065400000816 */ /* 0x000fe80000000002 */
[----:B------:R2:W-:Y:S03]  /*81e0*/  @P0 SYNCS.ARRIVE.TRANS64.RED.A1T0 RZ, [R0+URZ], RZ ;  /* 0x000000ff00ff09a7 */ /* 0x0005e600081004ff */
.L_x_123:
[----:B------:R-:W-:Y:S01]  /*81f0*/  ISETP.NE.AND P2, PT, R101, RZ, PT ;  /* 0x000000ff6500720c */ /* 0x000fe20003f45270 */
[----:B-12---:R-:W-:Y:S01]  /*8200*/  IMAD.IADD R0, R44, 0x1, R87 ;  /* 0x000000012c007824 */ /* 0x006fe200078e0257 */
[----:B------:R-:W-:Y:S01]  /*8210*/  ISETP.NE.AND P0, PT, R103, 0x2, PT ;  /* 0x000000026700780c */ /* 0x000fe20003f05270 */
[----:B------:R-:W-:Y:S01]  /*8220*/  UIADD3 UR51, UPT, UPT, UR51, 0x2, URZ ;  /* 0x0000000233337890 */ /* 0x000fe2000fffe0ff */
[----:B------:R-:W-:Y:S01]  /*8230*/  ISETP.NE.AND P1, PT, R45, 0x2, PT ;  /* 0x000000022d00780c */ /* 0x000fe20003f25270 */
[----:B------:R-:W-:Y:S01]  /*8240*/  IMAD.IADD R24, R43, 0x1, R86 ;  /* 0x000000012b187824 */ /* 0x000fe200078e0256 */
[----:B------:R-:W-:Y:S02]  /*8250*/  R2UR UR20, R0 ;  /* 0x00000000001472ca */ /* 0x000fe400000e0000 */
[----:B------:R-:W-:Y:S02]  /*8260*/  SEL R2, RZ, 0x1, P0 ;  /* 0x00000001ff027807 */ /* 0x000fe40000000000 */
[----:B------:R-:W-:Y:S02]  /*8270*/  SEL R0, RZ, 0x1, P1 ;  /* 0x00000001ff007807 */ /* 0x000fe40000800000 */
[----:B------:R-:W-:Y:S02]  /*8280*/  LOP3.LUT R96, R96, R2, RZ, 0x3c, !PT ;  /* 0x0000000260607212 */ /* 0x000fe400078e3cff */
[----:B------:R-:W-:Y:S02]  /*8290*/  @P2 R2UR UR36, R95 ;  /* 0x000000005f2422ca */ /* 0x000fe400000e0000 */
[----:B------:R-:W-:Y:S02]  /*82a0*/  LOP3.LUT R97, R97, R0, RZ, 0x3c, !PT ;  /* 0x0000000061617212 */ /* 0x000fe400078e3cff */
[----:B------:R-:W-:Y:S02]  /*82b0*/  SEL R103, R103, RZ, P0 ;  /* 0x000000ff67677207 */ /* 0x000fe40000000000 */
[----:B------:R-:W-:Y:S01]  /*82c0*/  SEL R45, R45, RZ, P1 ;  /* 0x000000ff2d2d7207 */ /* 0x000fe20000800000 */
[----:B------:R-:W-:Y:S08]  /*82d0*/  @P2 BRA `(.L_x_124) ;  /* 0xffffffd800042947 */ /* 0x000ff0000383ffff */
[----:B------:R-:W-:-:S09]  /*82e0*/  UISETP.NE.AND UP0, UPT, UR48, URZ, UPT ;  /* 0x000000ff3000728c */ /* 0x000fd2000bf05270 */
[----:B------:R-:W-:Y:S05]  /*82f0*/  BRA.U !UP0, `(.L_x_125) ;  /* 0x0000000108487547 */ /* 0x000fea000b800000 */
[----:B------:R-:W1:Y:S02]  /*8300*/  LDCU.64 UR4, c[0x0][0xc90] ;  /* 0x00019200ff0477ac */ /* 0x000e640008000a00 */
[----:B-1----:R-:W-:-:S04]  /*8310*/  UISETP.NE.U32.AND UP0, UPT, UR4, URZ, UPT ;  /* 0x000000ff0400728c */ /* 0x002fc8000bf05070 */
[----:B------:R-:W-:-:S09]  /*8320*/  UISETP.NE.AND.EX UP0, UPT, UR5, URZ, UPT, UP0 ;  /* 0x000000ff0500728c */ /* 0x000fd2000bf05300 */
[----:B------:R-:W-:Y:S05]  /*8330*/  BRA.U UP0, `(.L_x_126) ;  /* 0x00000001000c7547 */ /* 0x000fea000b800000 */
[----:B------:R-:W-:-:S13]  /*8340*/  FSETP.NEU.AND P0, PT, R49, RZ, PT ;  /* 0x000000ff3100720b */ /* 0x000fda0003f0d000 */
[----:B------:R-:W-:Y:S05]  /*8350*/  @!P0 EXIT ;  /* 0x000000000000894d */ /* 0x000fea0003800000 */
[----:B------:R-:W-:Y:S05]  /*8360*/  BRA `(.L_x_125) ;  /* 0x00000000002c7947 */ /* 0x000fea0003800000 */
.L_x_126:
[----:B------:R-:W-:Y:S01]  /*8370*/  ISETP.NE.AND P0, PT, R102, RZ, PT ;  /* 0x000000ff6600720c */ /* 0x000fe20003f05270 */
[----:B------:R-:W-:-:S12]  /*8380*/  BSSY.RECONVERGENT B0, `(.L_x_125) ;  /* 0x0000009000007945 */ /* 0x000fd80003800200 */
[----:B------:R-:W-:Y:S05]  /*8390*/  @P0 BRA `(.L_x_127) ;  /* 0x0000000000140947 */ /* 0x000fea0003800000 */
[----:B------:R-:W1:Y:S02]  /*83a0*/  LDCU.64 UR4, c[0x0][0xc88] ;  /* 0x00019100ff0477ac */ /* 0x000e640008000a00 */
[----:B-1----:R-:W-:-:S04]  /*83b0*/  ISETP.NE.U32.AND P0, PT, RZ, UR4, PT ;  /* 0x00000004ff007c0c */ /* 0x002fc8000bf05070 */
[----:B------:R-:W-:-:S13]  /*83c0*/  ISETP.NE.AND.EX P0, PT, RZ, UR5, PT, P0 ;  /* 0x00000005ff007c0c */ /* 0x000fda000bf05300 */
[----:B------:R-:W-:Y:S05]  /*83d0*/  @!P0 EXIT ;  /* 0x000000000000894d */ /* 0x000fea0003800000 */
[----:B------:R-:W-:Y:S05]  /*83e0*/  BRA `(.L_x_128) ;  /* 0x0000000000087947 */ /* 0x000fea0003800000 */
.L_x_127:
[----:B------:R-:W-:-:S13]  /*83f0*/  FSETP.NEU.AND P0, PT, R49, RZ, PT ;  /* 0x000000ff3100720b */ /* 0x000fda0003f0d000 */
[----:B------:R-:W-:Y:S05]  /*8400*/  @!P0 EXIT ;  /* 0x000000000000894d */ /* 0x000fea0003800000 */
.L_x_128:
[----:B------:R-:W-:Y:S05]  /*8410*/  BSYNC.RECONVERGENT B0 ;  /* 0x0000000000007941 */ /* 0x000fea0003800200 */
.L_x_125:
[----:B------:R-:W-:Y:S01]  /*8420*/  ULEA UR4, UR50, UR49, 0x3 ;  /* 0x0000003132047291 */ /* 0x000fe2000f8e18ff */
[----:B------:R-:W-:-:S04]  /*8430*/  DEPBAR.LE SB0, 0x0 ;  /* 0x000080000000791a */ /* 0x000fc80000000000 */
[----:B------:R-:W-:-:S04]  /*8440*/  UIADD3 UR4, UPT, UPT, UR4, 0x88, URZ ;  /* 0x0000008804047890 */ /* 0x000fc8000fffe0ff */
[----:B------:R-:W-:-:S09]  /*8450*/  UPRMT UR4, UR37, 0x654, UR4 ;  /* 0x0000065425047896 */ /* 0x000fd20008000004 */
[----:B------:R-:W-:Y:S01]  /*8460*/  SYNCS.ARRIVE.TRANS64.RED.A1T0 RZ, [UR4], RZ ;  /* 0x000000ffffff79a7 */ /* 0x000fe20008100404 */
[----:B------:R-:W-:Y:S05]  /*8470*/  EXIT ;  /* 0x000000000000794d */ /* 0x000fea0003800000 */
.L_x_24:
[----:B--2---:R2:W1:Y:S02]  /*8480*/  SYNCS.PHASECHK.TRANS64.TRYWAIT P0, [R2+URZ+0x100], R3 ;  /* 0x00010003020075a7 */ /* 0x00446400080011ff */
[----:B-1----:R-:W-:Y:S05]  /*8490*/  @!P0 NANOSLEEP.SYNCS 0x989680 ;  /* 0x009896800000895d */ /* 0x002fea0003900000 */
[----:B------:R-:W1:Y:S02]  /*84a0*/  @!P0 SYNCS.PHASECHK.TRANS64 P0, [R2+URZ+0x100], R3 ;  /* 0x00010003020085a7 */ /* 0x000e6400080010ff */
[----:B-1----:R-:W-:Y:S05]  /*84b0*/  @!P0 BRA `(.L_x_24) ;  /* 0xfffffffc00f08947 */ /* 0x002fea000383ffff */
[----:B------:R-:W-:Y:S05]  /*84c0*/  BRA `(.L_x_129) ;  /* 0xffffff9400407947 */ /* 0x000fea000383ffff */
.L_x_27:
[----:B------:R-:W-:-:S07]  /*84d0*/  MOV R2, UR33 ;  /* 0x0000002100027c02 */ /* 0x000fce0008000f00 */
.L_x_130:
[----:B-1----:R1:W2:Y:S02]  /*84e0*/  SYNCS.PHASECHK.TRANS64.TRYWAIT P0, [R2+URZ+0x38], R4 ;  /* 0x00003804020075a7 */ /* 0x0022a400080011ff */
[----:B--2---:R-:W-:Y:S05]  /*84f0*/  @!P0 NANOSLEEP.SYNCS 0x989680 ;  /* 0x009896800000895d */ /* 0x004fea0003900000 */
[----:B------:R-:W2:Y:S02]  /*8500*/  @!P0 SYNCS.PHASECHK.TRANS64 P0, [R2+URZ+0x38], R4 ;  /* 0x00003804020085a7 */ /* 0x000ea400080010ff */
[----:B--2---:R-:W-:Y:S05]  /*8510*/  @!P0 BRA `(.L_x_130) ;  /* 0xfffffffc00f08947 */ /* 0x004fea000383ffff */
[----:B------:R-:W-:Y:S05]  /*8520*/  BRA `(.L_x_26) ;  /* 0xffffff94009c7947 */ /* 0x000fea000383ffff */
.L_x_36:
[----:B------:R-:W-:-:S07]  /*8530*/  MOV R2, UR33 ;  /* 0x0000002100027c02 */ /* 0x000fce0008000f00 */
.L_x_131:
[----:B-1----:R1:W2:Y:S02]  /*8540*/  SYNCS.PHASECHK.TRANS64.TRYWAIT P0, [R2+URZ+0x38], R4 ;  /* 0x00003804020075a7 */ /* 0x0022a400080011ff */
[----:B--2---:R-:W-:Y:S05]  /*8550*/  @!P0 NANOSLEEP.SYNCS 0x989680 ;  /* 0x009896800000895d */ /* 0x004fea0003900000 */
[----:B------:R-:W2:Y:S02]  /*8560*/  @!P0 SYNCS.PHASECHK.TRANS64 P0, [R2+URZ+0x38], R4 ;  /* 0x00003804020085a7 */ /* 0x000ea400080010ff */
[----:B--2---:R-:W-:Y:S05]  /*8570*/  @!P0 BRA `(.L_x_131) ;  /* 0xfffffffc00f08947 */ /* 0x004fea000383ffff */
[----:B------:R-:W-:Y:S05]  /*8580*/  BRA `(.L_x_35) ;  /* 0xffffff9800b07947 */ /* 0x000fea000383ffff */
.L_x_43:
[----:B-1----:R1:W2:Y:S02]  /*8590*/  SYNCS.PHASECHK.TRANS64.TRYWAIT P0, [R2+URZ+0xb0], R3 ;  /* 0x0000b003020075a7 */ /* 0x0022a400080011ff */
[----:B--2---:R-:W-:Y:S05]  /*85a0*/  @!P0 NANOSLEEP.SYNCS 0x989680 ;  /* 0x009896800000895d */ /* 0x004fea0003900000 */
[----:B------:R-:W2:Y:S02]  /*85b0*/  @!P0 SYNCS.PHASECHK.TRANS64 P0, [R2+URZ+0xb0], R3 ;  /* 0x0000b003020085a7 */ /* 0x000ea400080010ff */
[----:B--2---:R-:W-:Y:S05]  /*85c0*/  @!P0 BRA `(.L_x_43) ;  /* 0xfffffffc00f08947 */ /* 0x004fea000383ffff */
[----:B------:R-:W-:Y:S05]  /*85d0*/  BRA `(.L_x_132) ;  /* 0xffffff9c00a47947 */ /* 0x000fea000383ffff */
.L_x_47:
[----:B----4-:R-:W-:-:S07]  /*85e0*/  MOV R0, UR4 ;  /* 0x0000000400007c02 */ /* 0x010fce0008000f00 */
.L_x_133:
[----:B-1----:R1:W2:Y:S02]  /*85f0*/  SYNCS.PHASECHK.TRANS64.TRYWAIT P0, [R0+URZ], R2 ;  /* 0x00000002000075a7 */ /* 0x0022a400080011ff */
[----:B--2---:R-:W-:Y:S05]  /*8600*/  @!P0 NANOSLEEP.SYNCS 0x989680 ;  /* 0x009896800000895d */ /* 0x004fea0003900000 */
[----:B------:R-:W2:Y:S02]  /*8610*/  @!P0 SYNCS.PHASECHK.TRANS64 P0, [R0+URZ], R2 ;  /* 0x00000002000085a7 */ /* 0x000ea400080010ff */
[----:B--2---:R-:W-:Y:S05]  /*8620*/  @!P0 BRA `(.L_x_133) ;  /* 0xfffffffc00f08947 */ /* 0x004fea000383ffff */
[----:B------:R-:W-:Y:S05]  /*8630*/  BRA `(.L_x_134) ;  /* 0xffffffa400187947 */ /* 0x000fea000383ffff */
.L_x_48:
[----:B----4-:R-:W-:-:S07]  /*8640*/  MOV R0, UR4 ;  /* 0x0000000400007c02 */ /* 0x010fce0008000f00 */
.L_x_135:
[----:B-1----:R1:W2:Y:S02]  /*8650*/  SYNCS.PHASECHK.TRANS64.TRYWAIT P0, [R0+URZ], R3 ;  /* 0x00000003000075a7 */ /* 0x0022a400080011ff */
[----:B--2---:R-:W-:Y:S05]  /*8660*/  @!P0 NANOSLEEP.SYNCS 0x989680 ;  /* 0x009896800000895d */ /* 0x004fea0003900000 */
[----:B------:R-:W2:Y:S02]  /*8670*/  @!P0 SYNCS.PHASECHK.TRANS64 P0, [R0+URZ], R3 ;  /* 0x00000003000085a7 */ /* 0x000ea400080010ff */
[----:B--2---:R-:W-:Y:S05]  /*8680*/  @!P0 BRA `(.L_x_135) ;  /* 0xfffffffc00f08947 */ /* 0x004fea000383ffff */
[----:B------:R-:W-:Y:S05]  /*8690*/  BRA `(.L_x_136) ;  /* 0xffffffa400247947 */ /* 0x000fea000383ffff */
.L_x_49:
[----:B----4-:R-:W-:-:S07]  /*86a0*/  MOV R0, UR4 ;  /* 0x0000000400007c02 */ /* 0x010fce0008000f00 */
.L_x_137:
[----:B-1----:R1:W2:Y:S02]  /*86b0*/  SYNCS.PHASECHK.TRANS64.TRYWAIT P0, [R0+URZ], R3 ;  /* 0x00000003000075a7 */ /* 0x0022a400080011ff */
[----:B--2---:R-:W-:Y:S05]  /*86c0*/  @!P0 NANOSLEEP.SYNCS 0x989680 ;  /* 0x009896800000895d */ /* 0x004fea0003900000 */
[----:B------:R-:W2:Y:S02]  /*86d0*/  @!P0 SYNCS.PHASECHK.TRANS64 P0, [R0+URZ], R3 ;  /* 0x00000003000085a7 */ /* 0x000ea400080010ff */
[----:B--2---:R-:W-:Y:S05]  /*86e0*/  @!P0 BRA `(.L_x_137) ;  /* 0xfffffffc00f08947 */ /* 0x004fea000383ffff */
[----:B------:R-:W-:Y:S05]  /*86f0*/  BRA `(.L_x_138) ;  /* 0xffffffa400307947 */ /* 0x000fea000383ffff */
.L_x_50:
[----:B----4-:R-:W-:-:S07]  /*8700*/  MOV R0, UR4 ;  /* 0x0000000400007c02 */ /* 0x010fce0008000f00 */
.L_x_139:
[----:B-1----:R1:W2:Y:S02]  /*8710*/  SYNCS.PHASECHK.TRANS64.TRYWAIT P0, [R0+URZ], R3 ;  /* 0x00000003000075a7 */ /* 0x0022a400080011ff */
[----:B--2---:R-:W-:Y:S05]  /*8720*/  @!P0 NANOSLEEP.SYNCS 0x989680 ;  /* 0x009896800000895d */ /* 0x004fea0003900000 */
[----:B------:R-:W2:Y:S02]  /*8730*/  @!P0 SYNCS.PHASECHK.TRANS64 P0, [R0+URZ], R3 ;  /* 0x00000003000085a7 */ /* 0x000ea400080010ff */
[----:B--2---:R-:W-:Y:S05]  /*8740*/  @!P0 BRA `(.L_x_139) ;  /* 0xfffffffc00f08947 */ /* 0x004fea000383ffff */
[----:B------:R-:W-:Y:S05]  /*8750*/  BRA `(.L_x_140) ;  /* 0xffffffa4003c7947 */ /* 0x000fea000383ffff */
.L_x_51:
[----:B----4-:R-:W-:-:S07]  /*8760*/  MOV R0, UR4 ;  /* 0x0000000400007c02 */ /* 0x010fce0008000f00 */
.L_x_141:
[----:B-1----:R1:W2:Y:S02]  /*8770*/  SYNCS.PHASECHK.TRANS64.TRYWAIT P0, [R0+URZ], R3 ;  /* 0x00000003000075a7 */ /* 0x0022a400080011ff */
[----:B--2---:R-:W-:Y:S05]  /*8780*/  @!P0 NANOSLEEP.SYNCS 0x989680 ;  /* 0x009896800000895d */ /* 0x004fea0003900000 */
[----:B------:R-:W2:Y:S02]  /*8790*/  @!P0 SYNCS.PHASECHK.TRANS64 P0, [R0+URZ], R3 ;  /* 0x00000003000085a7 */ /* 0x000ea400080010ff */
[----:B--2---:R-:W-:Y:S05]  /*87a0*/  @!P0 BRA `(.L_x_141) ;  /* 0xfffffffc00f08947 */ /* 0x004fea000383ffff */
[----:B------:R-:W-:Y:S05]  /*87b0*/  BRA `(.L_x_142) ;  /* 0xffffffa400487947 */ /* 0x000fea000383ffff */
.L_x_52:
[----:B----4-:R-:W-:-:S07]  /*87c0*/  MOV R0, UR4 ;  /* 0x0000000400007c02 */ /* 0x010fce0008000f00 */
.L_x_143:
[----:B-1----:R1:W2:Y:S02]  /*87d0*/  SYNCS.PHASECHK.TRANS64.TRYWAIT P0, [R0+URZ], R3 ;  /* 0x00000003000075a7 */ /* 0x0022a400080011ff */
[----:B--2---:R-:W-:Y:S05]  /*87e0*/  @!P0 NANOSLEEP.SYNCS 0x989680 ;  /* 0x009896800000895d */ /* 0x004fea0003900000 */
[----:B------:R-:W2:Y:S02]  /*87f0*/  @!P0 SYNCS.PHASECHK.TRANS64 P0, [R0+URZ], R3 ;  /* 0x00000003000085a7 */ /* 0x000ea400080010ff */
[----:B--2---:R-:W-:Y:S05]  /*8800*/  @!P0 BRA `(.L_x_143) ;  /* 0xfffffffc00f08947 */ /* 0x004fea000383ffff */
[----:B------:R-:W-:Y:S05]  /*8810*/  BRA `(.L_x_144) ;  /* 0xffffffa400547947 */ /* 0x000fea000383ffff */
.L_x_55:
[----:B-1----:R1:W2:Y:S02]  /*8820*/  SYNCS.PHASECHK.TRANS64.TRYWAIT P0, [R0+URZ+0xf0], R4 ;  /* 0x0000f004000075a7 */ /* 0x0022a400080011ff */
[----:B--2---:R-:W-:Y:S05]  /*8830*/  @!P0 NANOSLEEP.SYNCS 0x989680 ;  /* 0x009896800000895d */ /* 0x004fea0003900000 */
[----:B------:R-:W2:Y:S02]  /*8840*/  @!P0 SYNCS.PHASECHK.TRANS64 P0, [R0+URZ+0xf0], R4 ;  /* 0x0000f004000085a7 */ /* 0x000ea400080010ff */
[----:B--2---:R-:W-:Y:S05]  /*8850*/  @!P0 BRA `(.L_x_55) ;  /* 0xfffffffc00f08947 */ /* 0x004fea000383ffff */
[----:B------:R-:W-:Y:S05]  /*8860*/  BRA `(.L_x_145) ;  /* 0xffffffa400b47947 */ /* 0x000fea000383ffff */
.L_x_56:
[----:B------:R-:W-:-:S07]  /*8870*/  MOV R0, UR5 ;  /* 0x0000000500007c02 */ /* 0x000fce0008000f00 */
.L_x_146:
[----:B-1----:R1:W2:Y:S02]  /*8880*/  SYNCS.PHASECHK.TRANS64.TRYWAIT P0, [R0+URZ+0xc0], R5 ;  /* 0x0000c005000075a7 */ /* 0x0022a400080011ff */
[----:B--2---:R-:W-:Y:S05]  /*8890*/  @!P0 NANOSLEEP.SYNCS 0x989680 ;  /* 0x009896800000895d */ /* 0x004fea0003900000 */
[----:B------:R-:W2:Y:S02]  /*88a0*/  @!P0 SYNCS.PHASECHK.TRANS64 P0, [R0+URZ+0xc0], R5 ;  /* 0x0000c005000085a7 */ /* 0x000ea400080010ff */
[----:B--2---:R-:W-:Y:S05]  /*88b0*/  @!P0 BRA `(.L_x_146) ;  /* 0xfffffffc00f08947 */ /* 0x004fea000383ffff */
[----:B------:R-:W-:Y:S05]  /*88c0*/  BRA `(.L_x_147) ;  /* 0xffffffa400c47947 */ /* 0x000fea000383ffff */
.L_x_57:
[----:B-1----:R1:W2:Y:S02]  /*88d0*/  SYNCS.PHASECHK.TRANS64.TRYWAIT P1, [R0+URZ+0xb0], R4 ;  /* 0x0000b004000075a7 */ /* 0x0022a400080211ff */
[----:B--2---:R-:W-:Y:S05]  /*88e0*/  @!P1 NANOSLEEP.SYNCS 0x989680 ;  /* 0x009896800000995d */ /* 0x004fea0003900000 */
[----:B------:R-:W2:Y:S02]  /*88f0*/  @!P1 SYNCS.PHASECHK.TRANS64 P1, [R0+URZ+0xb0], R4 ;  /* 0x0000b004000095a7 */ /* 0x000ea400080210ff */
[----:B--2---:R-:W-:Y:S05]  /*8900*/  @!P1 BRA `(.L_x_57) ;  /* 0xfffffffc00f09947 */ /* 0x004fea000383ffff */
[----:B------:R-:W-:Y:S05]  /*8910*/  BRA `(.L_x_148) ;  /* 0xffffffa400f47947 */ /* 0x000fea000383ffff */
.L_x_60:
[----:B------:R-:W-:-:S07]  /*8920*/  MOV R0, UR5 ;  /* 0x0000000500007c02 */ /* 0x000fce0008000f00 */
.L_x_149:
[----:B-1----:R1:W2:Y:S02]  /*8930*/  SYNCS.PHASECHK.TRANS64.TRYWAIT P0, [R0+URZ+0xc0], R2 ;  /* 0x0000c002000075a7 */ /* 0x0022a400080011ff */
[----:B--2---:R-:W-:Y:S05]  /*8940*/  @!P0 NANOSLEEP.SYNCS 0x989680 ;  /* 0x009896800000895d */ /* 0x004fea0003900000 */
[----:B------:R-:W2:Y:S02]  /*8950*/  @!P0 SYNCS.PHASECHK.TRANS64 P0, [R0+URZ+0xc0], R2 ;  /* 0x0000c002000085a7 */ /* 0x000ea400080010ff */
[----:B--2---:R-:W-:Y:S05]  /*8960*/  @!P0 BRA `(.L_x_149) ;  /* 0xfffffffc00f08947 */ /* 0x004fea000383ffff */
[----:B------:R-:W-:Y:S05]  /*8970*/  BRA `(.L_x_59) ;  /* 0xffffffa800487947 */ /* 0x000fea000383ffff */
.L_x_67:
[----:B--2---:R2:W4:Y:S02]  /*8980*/  SYNCS.PHASECHK.TRANS64.TRYWAIT P0, [R2+URZ+0xb0], R3 ;  /* 0x0000b003020075a7 */ /* 0x00452400080011ff */
[----:B----4-:R-:W-:Y:S05]  /*8990*/  @!P0 NANOSLEEP.SYNCS 0x989680 ;  /* 0x009896800000895d */ /* 0x010fea0003900000 */
[----:B------:R-:W4:Y:S02]  /*89a0*/  @!P0 SYNCS.PHASECHK.TRANS64 P0, [R2+URZ+0xb0], R3 ;  /* 0x0000b003020085a7 */ /* 0x000f2400080010ff */
[----:B----4-:R-:W-:Y:S05]  /*89b0*/  @!P0 BRA `(.L_x_67) ;  /* 0xfffffffc00f08947 */ /* 0x010fea000383ffff */
[----:B------:R-:W-:Y:S05]  /*89c0*/  BRA `(.L_x_150) ;  /* 0xffffffb000047947 */ /* 0x000fea000383ffff */
.L_x_70:
[----:B------:R-:W-:-:S07]  /*89d0*/  MOV R3, UR16 ;  /* 0x0000001000037c02 */ /* 0x000fce0008000f00 */
.L_x_151:
[----:B--2---:R2:W3:Y:S02]  /*89e0*/  SYNCS.PHASECHK.TRANS64.TRYWAIT P0, [R3+URZ+0xe0], R2 ;  /* 0x0000e002030075a7 */ /* 0x0044e400080011ff */
[----:B---3--:R-:W-:Y:S05]  /*89f0*/  @!P0 NANOSLEEP.SYNCS 0x989680 ;  /* 0x009896800000895d */ /* 0x008fea0003900000 */
[----:B------:R-:W3:Y:S02]  /*8a00*/  @!P0 SYNCS.PHASECHK.TRANS64 P0, [R3+URZ+0xe0], R2 ;  /* 0x0000e002030085a7 */ /* 0x000ee400080010ff */
[----:B---3--:R-:W-:Y:S05]  /*8a10*/  @!P0 BRA `(.L_x_151) ;  /* 0xfffffffc00f08947 */ /* 0x008fea000383ffff */
[----:B------:R-:W-:Y:S05]  /*8a20*/  BRA `(.L_x_152) ;  /* 0xffffffb400687947 */ /* 0x000fea000383ffff */
.L_x_73:
[----:B------:R-:W-:Y:S07]  /*8a30*/  MOV R2, UR15 ;  /* 0x0000000f00027c02 */ /* 0x000fee0008000f00 */
.L_x_153:
[----:B--2---:R2:W3:Y:S02]  /*8a40*/  SYNCS.PHASECHK.TRANS64.TRYWAIT P0, [R2+URZ], R3 ;  /* 0x00000003020075a7 */ /* 0x0044e400080011ff */
[----:B---3--:R-:W-:Y:S05]  /*8a50*/  @!P0 NANOSLEEP.SYNCS 0x989680 ;  /* 0x009896800000895d */ /* 0x008fea0003900000 */
[----:B------:R-:W3:Y:S02]  /*8a60*/  @!P0 SYNCS.PHASECHK.TRANS64 P0, [R2+URZ], R3 ;  /* 0x00000003020085a7 */ /* 0x000ee400080010ff */
[----:B---3--:R-:W-:Y:S05]  /*8a70*/  @!P0 BRA `(.L_x_153) ;  /* 0xfffffffc00f08947 */ /* 0x008fea000383ffff */
[----:B------:R-:W-:Y:S05]  /*8a80*/  BRA `(.L_x_72) ;  /* 0xffffffb400e07947 */ /* 0x000fea000383ffff */
.L_x_76:
[----:B------:R-:W-:-:S07]  /*8a90*/  MOV R0, UR5 ;  /* 0x0000000500007c02 */ /* 0x000fce0008000f00 */
.L_x_154:
[----:B-1----:R1:W3:Y:S02]  /*8aa0*/  SYNCS.PHASECHK.TRANS64.TRYWAIT P0, [R0+URZ], R2 ;  /* 0x00000002000075a7 */ /* 0x0022e400080011ff */
[----:B---3--:R-:W-:Y:S05]  /*8ab0*/  @!P0 NANOSLEEP.SYNCS 0x989680 ;  /* 0x009896800000895d */ /* 0x008fea0003900000 */
[----:B------:R-:W3:Y:S02]  /*8ac0*/  @!P0 SYNCS.PHASECHK.TRANS64 P0, [R0+URZ], R2 ;  /* 0x00000002000085a7 */ /* 0x000ee400080010ff */
[----:B---3--:R-:W-:Y:S05]  /*8ad0*/  @!P0 BRA `(.L_x_154) ;  /* 0xfffffffc00f08947 */ /* 0x008fea000383ffff */
[----:B------:R-:W-:Y:S05]  /*8ae0*/  BRA `(.L_x_155) ;  /* 0xffffffb800f47947 */ /* 0x000fea000383ffff */
.L_x_77:
[----:B------:R-:W-:-:S07]  /*8af0*/  MOV R0, UR6 ;  /* 0x0000000600007c02 */ /* 0x000fce0008000f00 */
.L_x_156:
[----:B-1----:R1:W3:Y:S02]  /*8b00*/  SYNCS.PHASECHK.TRANS64.TRYWAIT P0, [R0+URZ], R2 ;  /* 0x00000002000075a7 */ /* 0x0022e400080011ff */
[----:B---3--:R-:W-:Y:S05]  /*8b10*/  @!P0 NANOSLEEP.SYNCS 0x989680 ;  /* 0x009896800000895d */ /* 0x008fea0003900000 */
[----:B------:R-:W3:Y:S02]  /*8b20*/  @!P0 SYNCS.PHASECHK.TRANS64 P0, [R0+URZ], R2 ;  /* 0x00000002000085a7 */ /* 0x000ee400080010ff */
[----:B---3--:R-:W-:Y:S05]  /*8b30*/  @!P0 BRA `(.L_x_156) ;  /* 0xfffffffc00f08947 */ /* 0x008fea000383ffff */
[----:B------:R-:W-:Y:S05]  /*8b40*/  BRA `(.L_x_157) ;  /* 0xffffffbc00007947 */ /* 0x000fea000383ffff */
.L_x_82:
[----:B--2---:R2:W4:Y:S02]  /*8b50*/  SYNCS.PHASECHK.TRANS64.TRYWAIT P0, [R0+URZ+0xb0], R2 ;  /* 0x0000b002000075a7 */ /* 0x00452400080011ff */
[----:B----4-:R-:W-:Y:S05]  /*8b60*/  @!P0 NANOSLEEP.SYNCS 0x989680 ;  /* 0x009896800000895d */ /* 0x010fea0003900000 */
[----:B------:R-:W4:Y:S02]  /*8b70*/  @!P0 SYNCS.PHASECHK.TRANS64 P0, [R0+URZ+0xb0], R2 ;  /* 0x0000b002000085a7 */ /* 0x000f2400080010ff */
[----:B----4-:R-:W-:Y:S05]  /*8b80*/  @!P0 BRA `(.L_x_82) ;  /* 0xfffffffc00f08947 */ /* 0x010fea000383ffff */
[----:B------:R-:W-:Y:S05]  /*8b90*/  BRA `(.L_x_158) ;  /* 0xffffffbc00e87947 */ /* 0x000fea000383ffff */
.L_x_85:
[----:B------:R-:W-:Y:S07]  /*8ba0*/  MOV R0, UR4 ;  /* 0x0000000400007c02 */ /* 0x000fee0008000f00 */
.L_x_159:
[----:B--2---:R2:W3:Y:S02]  /*8bb0*/  SYNCS.PHASECHK.TRANS64.TRYWAIT P0, [R0+URZ+0xa8], R2 ;  /* 0x0000a802000075a7 */ /* 0x0044e400080011ff */
[----:B---3--:R-:W-:Y:S05]  /*8bc0*/  @!P0 NANOSLEEP.SYNCS 0x989680 ;  /* 0x009896800000895d */ /* 0x008fea0003900000 */
[----:B------:R-:W3:Y:S02]  /*8bd0*/  @!P0 SYNCS.PHASECHK.TRANS64 P0, [R0+URZ+0xa8], R2 ;  /* 0x0000a802000085a7 */ /* 0x000ee400080010ff */
[----:B---3--:R-:W-:Y:S05]  /*8be0*/  @!P0 BRA `(.L_x_159) ;  /* 0xfffffffc00f08947 */ /* 0x008fea000383ffff */
[----:B------:R-:W-:Y:S05]  /*8bf0*/  BRA `(.L_x_84) ;  /* 0xffffffc000c87947 */ /* 0x000fea000383ffff */
.L_x_88:
[----:B------:R-:W-:Y:S07]  /*8c00*/  MOV R0, UR7 ;  /* 0x0000000700007c02 */ /* 0x000fee0008000f00 */
.L_x_160:
[----:B-1----:R1:W2:Y:S02]  /*8c10*/  SYNCS.PHASECHK.TRANS64.TRYWAIT P0, [R0+URZ+0x88], R9 ;  /* 0x00008809000075a7 */ /* 0x0022a400080011ff */
[----:B--2---:R-:W-:Y:S05]  /*8c20*/  @!P0 NANOSLEEP.SYNCS 0x989680 ;  /* 0x009896800000895d */ /* 0x004fea0003900000 */
[----:B------:R-:W2:Y:S02]  /*8c30*/  @!P0 SYNCS.PHASECHK.TRANS64 P0, [R0+URZ+0x88], R9 ;  /* 0x00008809000085a7 */ /* 0x000ea400080010ff */
[----:B--2---:R-:W-:Y:S05]  /*8c40*/  @!P0 BRA `(.L_x_160) ;  /* 0xfffffffc00f08947 */ /* 0x004fea000383ffff */
[----:B------:R-:W-:Y:S05]  /*8c50*/  BRA `(.L_x_161) ;  /* 0xffffffc400407947 */ /* 0x000fea000383ffff */
.L_x_89:
[----:B------:R-:W-:Y:S07]  /*8c60*/  MOV R0, UR5 ;  /* 0x0000000500007c02 */ /* 0x000fee0008000f00 */
.L_x_162:
[----:B-1----:R1:W2:Y:S02]  /*8c70*/  SYNCS.PHASECHK.TRANS64.TRYWAIT P0, [R0+URZ+0x88], R24 ;  /* 0x00008818000075a7 */ /* 0x0022a400080011ff */
[----:B--2---:R-:W-:Y:S05]  /*8c80*/  @!P0 NANOSLEEP.SYNCS 0x989680 ;  /* 0x009896800000895d */ /* 0x004fea0003900000 */
[----:B------:R-:W2:Y:S02]  /*8c90*/  @!P0 SYNCS.PHASECHK.TRANS64 P0, [R0+URZ+0x88], R24 ;  /* 0x00008818000085a7 */ /* 0x000ea400080010ff */
[----:B--2---:R-:W-:Y:S05]  /*8ca0*/  @!P0 BRA `(.L_x_162) ;  /* 0xfffffffc00f08947 */ /* 0x004fea000383ffff */
[----:B------:R-:W-:Y:S05]  /*8cb0*/  BRA `(.L_x_163) ;  /* 0xffffffc400e07947 */ /* 0x000fea000383ffff */
.L_x_91:
[----:B------:R-:W-:-:S07]  /*8cc0*/  MOV R0, UR5 ;  /* 0x0000000500007c02 */ /* 0x000fce0008000f00 */
.L_x_164:
[----:B-1----:R1:W3:Y:S02]  /*8cd0*/  SYNCS.PHASECHK.TRANS64.TRYWAIT P0, [R0+URZ], R2 ;  /* 0x00000002000075a7 */ /* 0x0022e400080011ff */
[----:B---3--:R-:W-:Y:S05]  /*8ce0*/  @!P0 NANOSLEEP.SYNCS 0x989680 ;  /* 0x009896800000895d */ /* 0x008fea0003900000 */
[----:B------:R-:W3:Y:S02]  /*8cf0*/  @!P0 SYNCS.PHASECHK.TRANS64 P0, [R0+URZ], R2 ;  /* 0x00000002000085a7 */ /* 0x000ee400080010ff */
[----:B---3--:R-:W-:Y:S05]  /*8d00*/  @!P0 BRA `(.L_x_164) ;  /* 0xfffffffc00f08947 */ /* 0x008fea000383ffff */
[----:B------:R-:W-:Y:S05]  /*8d10*/  BRA `(.L_x_165) ;  /* 0xffffffc8006c7947 */ /* 0x000fea000383ffff */
.L_x_92:
[----:B------:R-:W-:-:S07]  /*8d20*/  MOV R0, UR5 ;  /* 0x0000000500007c02 */ /* 0x000fce0008000f00 */
.L_x_166:
[----:B-1----:R1:W3:Y:S02]  /*8d30*/  SYNCS.PHASECHK.TRANS64.TRYWAIT P0, [R0+URZ], R2 ;  /* 0x00000002000075a7 */ /* 0x0022e400080011ff */
[----:B---3--:R-:W-:Y:S05]  /*8d40*/  @!P0 NANOSLEEP.SYNCS 0x989680 ;  /* 0x009896800000895d */ /* 0x008fea0003900000 */
[----:B------:R-:W3:Y:S02]  /*8d50*/  @!P0 SYNCS.PHASECHK.TRANS64 P0, [R0+URZ], R2 ;  /* 0x00000002000085a7 */ /* 0x000ee400080010ff */
[----:B---3--:R-:W-:Y:S05]  /*8d60*/  @!P0 BRA `(.L_x_166) ;  /* 0xfffffffc00f08947 */ /* 0x008fea000383ffff */
[----:B------:R-:W-:Y:S05]  /*8d70*/  BRA `(.L_x_167) ;  /* 0xffffffc800787947 */ /* 0x000fea000383ffff */
.L_x_94:
[----:B--2---:R2:W4:Y:S02]  /*8d80*/  SYNCS.PHASECHK.TRANS64.TRYWAIT P0, [R0+URZ+0xb0], R2 ;  /* 0x0000b002000075a7 */ /* 0x00452400080011ff */
[----:B----4-:R-:W-:Y:S05]  /*8d90*/  @!P0 NANOSLEEP.SYNCS 0x989680 ;  /* 0x009896800000895d */ /* 0x010fea0003900000 */
[----:B------:R-:W4:Y:S02]  /*8da0*/  @!P0 SYNCS.PHASECHK.TRANS64 P0, [R0+URZ+0xb0], R2 ;  /* 0x0000b002000085a7 */ /* 0x000f2400080010ff */
[----:B----4-:R-:W-:Y:S05]  /*8db0*/  @!P0 BRA `(.L_x_94) ;  /* 0xfffffffc00f08947 */ /* 0x010fea000383ffff */
[----:B------:R-:W-:Y:S05]  /*8dc0*/  BRA `(.L_x_168) ;  /* 0xffffffcc005c7947 */ /* 0x000fea000383ffff */
.L_x_104:
[----:B-1----:R1:W3:Y:S02]  /*8dd0*/  SYNCS.PHASECHK.TRANS64.TRYWAIT P1, [R0+URZ+0x70], R3 ;  /* 0x00007003000075a7 */ /* 0x0022e400080211ff */
[----:B---3--:R-:W-:Y:S05]  /*8de0*/  @!P1 NANOSLEEP.SYNCS 0x989680 ;  /* 0x009896800000995d */ /* 0x008fea0003900000 */
[----:B------:R-:W3:Y:S02]  /*8df0*/  @!P1 SYNCS.PHASECHK.TRANS64 P1, [R0+URZ+0x70], R3 ;  /* 0x00007003000095a7 */ /* 0x000ee400080210ff */
[----:B---3--:R-:W-:Y:S05]  /*8e00*/  @!P1 BRA `(.L_x_104) ;  /* 0xfffffffc00f09947 */ /* 0x008fea000383ffff */
[----:B------:R-:W-:Y:S05]  /*8e10*/  BRA `(.L_x_103) ;  /* 0xffffffd800887947 */ /* 0x000fea000383ffff */
.L_x_106:
[----:B-1----:R1:W4:Y:S02]  /*8e20*/  SYNCS.PHASECHK.TRANS64.TRYWAIT P0, [R73+URZ+0xd0], R2 ;  /* 0x0000d002490075a7 */ /* 0x00232400080011ff */
[----:B----4-:R-:W-:Y:S05]  /*8e30*/  @!P0 NANOSLEEP.SYNCS 0x989680 ;  /* 0x009896800000895d */ /* 0x010fea0003900000 */
[----:B------:R-:W4:Y:S02]  /*8e40*/  @!P0 SYNCS.PHASECHK.TRANS64 P0, [R73+URZ+0xd0], R2 ;  /* 0x0000d002490085a7 */ /* 0x000f2400080010ff */
[----:B----4-:R-:W-:Y:S05]  /*8e50*/  @!P0 BRA `(.L_x_106) ;  /* 0xfffffffc00f08947 */ /* 0x010fea000383ffff */
[----:B------:R-:W-:Y:S05]  /*8e60*/  BRA `(.L_x_105) ;  /* 0xffffffd800c07947 */ /* 0x000fea000383ffff */
.L_x_117:
[----:B--2---:R2:W4:Y:S02]  /*8e70*/  SYNCS.PHASECHK.TRANS64.TRYWAIT P0, [R2+URZ+0x70], R107 ;  /* 0x0000706b020075a7 */ /* 0x00452400080011ff */
[----:B----4-:R-:W-:Y:S05]  /*8e80*/  @!P0 NANOSLEEP.SYNCS 0x989680 ;  /* 0x009896800000895d */ /* 0x010fea0003900000 */
[----:B------:R-:W4:Y:S02]  /*8e90*/  @!P0 SYNCS.PHASECHK.TRANS64 P0, [R2+URZ+0x70], R107 ;  /* 0x0000706b020085a7 */ /* 0x000f2400080010ff */
[----:B----4-:R-:W-:Y:S05]  /*8ea0*/  @!P0 BRA `(.L_x_117) ;  /* 0xfffffffc00f08947 */ /* 0x010fea000383ffff */
[----:B------:R-:W-:Y:S05]  /*8eb0*/  BRA `(.L_x_116) ;  /* 0xffffffe400a87947 */ /* 0x000fea000383ffff */
        .weak           $__internal_0_$__cuda_sm10x_tcgen05_guardrail_trap_col_being_dealloced_not_returned_by_alloc
        .type           $__internal_0_$__cuda_sm10x_tcgen05_guardrail_trap_col_being_dealloced_not_returned_by_alloc,@function
        .size           $__internal_0_$__cuda_sm10x_tcgen05_guardrail_trap_col_being_dealloced_not_returned_by_alloc,($__internal_1_$__cuda_sm10x_tcgen05_guardrail_trap_phase_invalid_during_alloc - $__internal_0_$__cuda_sm10x_tcgen05_guardrail_trap_col_being_dealloced_not_returned_by_alloc)
$__internal_0_$__cuda_sm10x_tcgen05_guardrail_trap_col_being_dealloced_not_returned_by_alloc:
[----:B------:R-:W-:Y:S05]  /*8ec0*/  BPT.TRAP 0x1 ;  /* 0x000000040000795c */ /* 0x000fea0000300000 */
[----:B------:R-:W-:-:S04]  /*8ed0*/  HFMA2 R3, -RZ, RZ, 0, 0 ;  /* 0x00000000ff037431 */ /* 0x000fc800000001ff */
[----:B------:R-:W-:Y:S05]  /*8ee0*/  RET.REL.NODEC R2 `(_ZN7cutlass13device_kernelINS_4gemm6kernel13GemmUniversalIN4cute5tupleIJiiiiEEENS1_10collective13CollectiveMmaINS1_46MainloopSm100TmaUmmaWarpSpecializedBlockScaledILi7ELi2ELi2ENS5_IJNS4_1CILi1EEENSA_ILi8EEESB_EEEEENS5_IJNSA_ILi128EEENSA_ILi64EEENSA_ILi256EEEEEENS5_IJNS_12float_e2m1_tENS_13float_ue8m0_tEEEENS5_IJNS5_IJlSB_lEEENS4_6LayoutINS5_IJNS5_IJNS5_IJNSA_ILi32EEENSA_ILi4EEEEEEiEEESR_NS5_IJSB_iEEEEEENS5_IJNS5_IJNS5_IJNSA_ILi16EEESP_EEEiEEENS5_IJNS5_IJNSA_ILi0EEESB_EEENSA_ILi512EEEEEENS5_IJSX_iEEEEEEEEEEESL_S14_NS4_8TiledMMAINS4_8MMA_AtomIJNS4_17SM100_MMA_MXF4_SSISJ_SJ_fSK_Li128ELi64ELi32ELNS4_4UMMA5MajorE0ELS19_0ELNS18_7ScaleInE0ELS1A_0EEEEEENSN_INS5_IJSB_SB_SB_EEENS5_IJSX_SX_SX_EEEEENS5_IJNS4_10UnderscoreES1G_S1G_EEEEENS5_IJNS4_23SM90_TMA_LOAD_MULTICASTES1J_EEENS5_IJNS4_14ComposedLayoutINS4_7SwizzleILi3ELi4ELi3EEENS4_18smem_ptr_flag_bitsILi4EEENSN_INS5_IJSC_SH_EEENS5_IJSH_SB_EEEEEEENSN_INS5_IJNS5_IJNS5_IJSQ_SB_EEENS5_IJSO_NSA_ILi2EEEEEEEEESB_NS5_IJS1V_S1V_EEEEEENS5_IJNS5_IJNS5_IJSV_SZ_EEESY_EEESX_NS5_IJS1V_SZ_EEEEEEEEEEEvNS4_8identityENS5_IJNS4_13SM90_TMA_LOADES27_EEES25_vS26_EENS_8epilogue10collective18CollectiveEpilogueINS2A_23Sm100TmaWarpSpecializedILi3ELi2ELi32ELb1ELb0EEEJSI_NS5_IJNSN_ISF_SB_EENSN_ISO_SB_EEEEENS_10bfloat16_tESM_S2I_SM_NS2A_6fusion15FusionCallbacksIS2E_NS2J_17LinearCombinationIS2I_fS2I_fLNS_15FloatRoundStyleE2EEESI_S2H_JEEENS4_5SM1004TMEM4LOAD26SM100_TMEM_LOAD_32dp32b32xES27_NS1L_INS1M_ILi2ELi4ELi3EEENS1O_ILi16EEENSN_INS5_IJSC_SO_EEENS5_IJSO_SB_EEEEEEENS4_39AutoVectorizingCopyWithAssumedAlignmentILi128EEENS4_14SM90_TMA_STOREES2Y_S30_S30_EEEvvEEEEvNT_6ParamsE) ;  /* 0xffffff7002447950 */ /* 0x000fea0003c3ffff */
        .weak           $__internal_1_$__cuda_sm10x_tcgen05_guardrail_trap_phase_invalid_during_alloc
        .type           $__internal_1_$__cuda_sm10x_tcgen05_guardrail_trap_phase_invalid_during_alloc,@function
        .size           $__internal_1_$__cuda_sm10x_tcgen05_guardrail_trap_phase_invalid_during_alloc,($__internal_2_$__cuda_sm10x_tcgen05_guardrail_trap_unallocated_columns_being_dealloced - $__internal_1_$__cuda_sm10x_tcgen05_guardrail_trap_phase_invalid_during_alloc)
$__internal_1_$__cuda_sm10x_tcgen05_guardrail_trap_phase_invalid_during_alloc:
[----:B------:R-:W-:Y:S05]  /*8ef0*/  BPT.TRAP 0x1 ;  /* 0x000000040000795c */ /* 0x000fea0000300000 */
[----:B------:R-:W-:-:S04]  /*8f00*/  MOV R3, 0x0 ;  /* 0x0000000000037802 */ /* 0x000fc80000000f00 */
[----:B------:R-:W-:Y:S05]  /*8f10*/  RET.REL.NODEC R2 `(_ZN7cutlass13device_kernelINS_4gemm6kernel13GemmUniversalIN4cute5tupleIJiiiiEEENS1_10collective13CollectiveMmaINS1_46MainloopSm100TmaUmmaWarpSpecializedBlockScaledILi7ELi2ELi2ENS5_IJNS4_1CILi1EEENSA_ILi8EEESB_EEEEENS5_IJNSA_ILi128EEENSA_ILi64EEENSA_ILi256EEEEEENS5_IJNS_12float_e2m1_tENS_13float_ue8m0_tEEEENS5_IJNS5_IJlSB_lEEENS4_6LayoutINS5_IJNS5_IJNS5_IJNSA_ILi32EEENSA_ILi4EEEEEEiEEESR_NS5_IJSB_iEEEEEENS5_IJNS5_IJNS5_IJNSA_ILi16EEESP_EEEiEEENS5_IJNS5_IJNSA_ILi0EEESB_EEENSA_ILi512EEEEEENS5_IJSX_iEEEEEEEEEEESL_S14_NS4_8TiledMMAINS4_8MMA_AtomIJNS4_17SM100_MMA_MXF4_SSISJ_SJ_fSK_Li128ELi64ELi32ELNS4_4UMMA5MajorE0ELS19_0ELNS18_7ScaleInE0ELS1A_0EEEEEENSN_INS5_IJSB_SB_SB_EEENS5_IJSX_SX_SX_EEEEENS5_IJNS4_10UnderscoreES1G_S1G_EEEEENS5_IJNS4_23SM90_TMA_LOAD_MULTICASTES1J_EEENS5_IJNS4_14ComposedLayoutINS4_7SwizzleILi3ELi4ELi3EEENS4_18smem_ptr_flag_bitsILi4EEENSN_INS5_IJSC_SH_EEENS5_IJSH_SB_EEEEEEENSN_INS5_IJNS5_IJNS5_IJSQ_SB_EEENS5_IJSO_NSA_ILi2EEEEEEEEESB_NS5_IJS1V_S1V_EEEEEENS5_IJNS5_IJNS5_IJSV_SZ_EEESY_EEESX_NS5_IJS1V_SZ_EEEEEEEEEEEvNS4_8identityENS5_IJNS4_13SM90_TMA_LOADES27_EEES25_vS26_EENS_8epilogue10collective18CollectiveEpilogueINS2A_23Sm100TmaWarpSpecializedILi3ELi2ELi32ELb1ELb0EEEJSI_NS5_IJNSN_ISF_SB_EENSN_ISO_SB_EEEEENS_10bfloat16_tESM_S2I_SM_NS2A_6fusion15FusionCallbacksIS2E_NS2J_17LinearCombinationIS2I_fS2I_fLNS_15FloatRoundStyleE2EEESI_S2H_JEEENS4_5SM1004TMEM4LOAD26SM100_TMEM_LOAD_32dp32b32xES27_NS1L_INS1M_ILi2ELi4ELi3EEENS1O_ILi16EEENSN_INS5_IJSC_SO_EEENS5_IJSO_SB_EEEEEEENS4_39AutoVectorizingCopyWithAssumedAlignmentILi128EEENS4_14SM90_TMA_STOREES2Y_S30_S30_EEEvvEEEEvNT_6ParamsE) ;  /* 0xffffff7002387950 */ /* 0x000fea0003c3ffff */
        .weak           $__internal_2_$__cuda_sm10x_tcgen05_guardrail_trap_unallocated_columns_being_dealloced
        .type           $__internal_2_$__cuda_sm10x_tcgen05_guardrail_trap_unallocated_columns_being_dealloced,@function
        .size           $__internal_2_$__cuda_sm10x_tcgen05_guardrail_trap_unallocated_columns_being_dealloced,(.L_x_170 - $__internal_2_$__cuda_sm10x_tcgen05_guardrail_trap_unallocated_columns_being_dealloced)
$__internal_2_$__cuda_sm10x_tcgen05_guardrail_trap_unallocated_columns_being_dealloced:
[----:B------:R-:W-:Y:S05]  /*8f20*/  BPT.TRAP 0x1 ;  /* 0x000000040000795c */ /* 0x000fea0000300000 */
[----:B------:R-:W-:-:S04]  /*8f30*/  HFMA2 R3, -RZ, RZ, 0, 0 ;  /* 0x00000000ff037431 */ /* 0x000fc800000001ff */
[----:B------:R-:W-:Y:S05]  /*8f40*/  RET.REL.NODEC R2 `(_ZN7cutlass13device_kernelINS_4gemm6kernel13GemmUniversalIN4cute5tupleIJiiiiEEENS1_10collective13CollectiveMmaINS1_46MainloopSm100TmaUmmaWarpSpecializedBlockScaledILi7ELi2ELi2ENS5_IJNS4_1CILi1EEENSA_ILi8EEESB_EEEEENS5_IJNSA_ILi128EEENSA_ILi64EEENSA_ILi256EEEEEENS5_IJNS_12float_e2m1_tENS_13float_ue8m0_tEEEENS5_IJNS5_IJlSB_lEEENS4_6LayoutINS5_IJNS5_IJNS5_IJNSA_ILi32EEENSA_ILi4EEEEEEiEEESR_NS5_IJSB_iEEEEEENS5_IJNS5_IJNS5_IJNSA_ILi16EEESP_EEEiEEENS5_IJNS5_IJNSA_ILi0EEESB_EEENSA_ILi512EEEEEENS5_IJSX_iEEEEEEEEEEESL_S14_NS4_8TiledMMAINS4_8MMA_AtomIJNS4_17SM100_MMA_MXF4_SSISJ_SJ_fSK_Li128ELi64ELi32ELNS4_4UMMA5MajorE0ELS19_0ELNS18_7ScaleInE0ELS1A_0EEEEEENSN_INS5_IJSB_SB_SB_EEENS5_IJSX_SX_SX_EEEEENS5_IJNS4_10UnderscoreES1G_S1G_EEEEENS5_IJNS4_23SM90_TMA_LOAD_MULTICASTES1J_EEENS5_IJNS4_14ComposedLayoutINS4_7SwizzleILi3ELi4ELi3EEENS4_18smem_ptr_flag_bitsILi4EEENSN_INS5_IJSC_SH_EEENS5_IJSH_SB_EEEEEEENSN_INS5_IJNS5_IJNS5_IJSQ_SB_EEENS5_IJSO_NSA_ILi2EEEEEEEEESB_NS5_IJS1V_S1V_EEEEEENS5_IJNS5_IJNS5_IJSV_SZ_EEESY_EEESX_NS5_IJS1V_SZ_EEEEEEEEEEEvNS4_8identityENS5_IJNS4_13SM90_TMA_LOADES27_EEES25_vS26_EENS_8epilogue10collective18CollectiveEpilogueINS2A_23Sm100TmaWarpSpecializedILi3ELi2ELi32ELb1ELb0EEEJSI_NS5_IJNSN_ISF_SB_EENSN_ISO_SB_EEEEENS_10bfloat16_tESM_S2I_SM_NS2A_6fusion15FusionCallbacksIS2E_NS2J_17LinearCombinationIS2I_fS2I_fLNS_15FloatRoundStyleE2EEESI_S2H_JEEENS4_5SM1004TMEM4LOAD26SM100_TMEM_LOAD_32dp32b32xES27_NS1L_INS1M_ILi2ELi4ELi3EEENS1O_ILi16EEENSN_INS5_IJSC_SO_EEENS5_IJSO_SB_EEEEEEENS4_39AutoVectorizingCopyWithAssumedAlignmentILi128EEENS4_14SM90_TMA_STOREES2Y_S30_S30_EEEvvEEEEvNT_6ParamsE) ;  /* 0xffffff70022c7950 */ /* 0x000fea0003c3ffff */
.L_x_169:
[----:B------:R-:W-:-:S00]  /*8f50*/  BRA `(.L_x_169) ;  /* 0xfffffffc00fc7947 */ /* 0x000fc0000383ffff */
[----:B------:R-:W-:-:S00]  /*8f60*/  NOP ;  /* 0x0000000000007918 */ /* 0x000fc00000000000 */
        /* <DEDUP_REMOVED lines=9> */
.L_x_170:


//--------------------- .nv.global.init           --------------------------
	.section	.nv.global.init,"aw",@progbits
.nv.global.init:
	.type		$str$29,@object
	.size		$str$29,($str$30 - $str$29)
$str$29:
        /*0000*/ 	.byte	0x28, 0x61, 0x64, 0x64, 0x72, 0x65, 0x73, 0x73, 0x20, 0x26, 0x20, 0x6d, 0x61, 0x73, 0x6b, 0x29
        /*0010*/ 	.byte	0x20, 0x3d, 0x3d, 0x20, 0x30, 0x00
	.type		$str$30,@object
	.size		$str$30,($str$26 - $str$30)
$str$30:
        /*0016*/ 	.byte	0x2f, 0x74, 0x6d, 0x70, 0x2f, 0x63, 0x75, 0x74, 0x6c, 0x61, 0x73, 0x73, 0x5f, 0x73, 0x77, 0x65
        /*0026*/ 	.byte	0x65, 0x70, 0x5f, 0x73, 0x72, 0x63, 0x2f, 0x69, 0x6e, 0x63, 0x6c, 0x75, 0x64, 0x65, 0x2f, 0x63
        /*0036*/ 	.byte	0x75, 0x74, 0x65, 0x2f, 0x70, 0x6f, 0x69, 0x6e, 0x74, 0x65, 0x72, 0x5f, 0x66, 0x6c, 0x61, 0x67
        /*0046*/ 	.byte	0x67, 0x65, 0x64, 0x2e, 0x68, 0x70, 0x70, 0x00
	.type		$str$26,@object
	.size		$str$26,($str$25 - $str$26)
$str$26:
        /*004e*/ 	.byte	0x2f, 0x74, 0x6d, 0x70, 0x2f, 0x63, 0x75, 0x74, 0x6c, 0x61, 0x73, 0x73, 0x5f, 0x73, 0x77, 0x65
        /*005e*/ 	.byte	0x65, 0x70, 0x5f, 0x73, 0x72, 0x63, 0x2f, 0x69, 0x6e, 0x63, 0x6c, 0x75, 0x64, 0x65, 0x2f, 0x63
        /*006e*/ 	.byte	0x75, 0x74, 0x65, 0x2f, 0x61, 0x74, 0x6f, 0x6d, 0x2f, 0x63, 0x6f, 0x70, 0x79, 0x5f, 0x74, 0x72
        /*007e*/ 	.byte	0x61, 0x69, 0x74, 0x73, 0x5f, 0x73, 0x6d, 0x31, 0x30, 0x30, 0x2e, 0x68, 0x70, 0x70, 0x00
	.type		$str$25,@object
	.size		$str$25,(__unnamed_1 - $str$25)
$str$25:
        /*008d*/ 	.byte	0x28, 0x28, 0x75, 0x69, 0x6e, 0x74, 0x33, 0x32, 0x5f, 0x74, 0x28, 0x74, 0x68, 0x72, 0x65, 0x61
        /*009d*/ 	.byte	0x64, 0x49, 0x64, 0x78, 0x2e, 0x78, 0x29, 0x20, 0x2f, 0x20, 0x33, 0x32, 0x29, 0x20, 0x25, 0x20
        /*00ad*/ 	.byte	0x34, 0x29, 0x20, 0x3d, 0x3d, 0x20, 0x28, 0x28, 0x28, 0x74, 0x6d, 0x65, 0x6d, 0x5f, 0x61, 0x64
        /*00bd*/ 	.byte	0x64, 0x72, 0x20, 0x3e, 0x3e, 0x20, 0x31, 0x36, 0x29, 0x20, 0x2f, 0x20, 0x33, 0x32, 0x29, 0x20
        /*00cd*/ 	.byte	0x25, 0x20, 0x34, 0x29, 0x00
	.type		__unnamed_1,@object
	.size		__unnamed_1,(__unnamed_2 - __unnamed_1)
__unnamed_1:
        /*00d2*/ 	.byte	0x61, 0x75, 0x74, 0x6f, 0x20, 0x63, 0x75, 0x74, 0x65, 0x3a, 0x3a, 0x61, 0x73, 0x5f, 0x70, 0x6f
        /* <DEDUP_REMOVED lines=24> */
        /*0262*/ 	.byte	0x34, 0x30, 0x39, 0x36, 0x3e, 0x3e, 0x3e, 0x3e, 0x5d, 0x00
	.type		__unnamed_2,@object
	.size		__unnamed_2,(.L_2 - __unnamed_2)
__unnamed_2:
        /* <DEDUP_REMOVED lines=42> */
        /*050c*/ 	.byte	0x3e, 0x3e, 0x5d, 0x00
.L_2:


//--------------------- .nv.shared._ZN7cutlass13device_kernelINS_4gemm6kernel13GemmUniversalIN4cute5tupleIJiiiiEEENS1_10collective13CollectiveMmaINS1_46MainloopSm100TmaUmmaWarpSpecializedBlockScaledILi7ELi2ELi2ENS5_IJNS4_1CILi1EEENSA_ILi8EEESB_EEEEENS5_IJNSA_ILi128EEENSA_ILi64EEENSA_ILi256EEEEEENS5_IJNS_12float_e2m1_tENS_13float_ue8m0_tEEEENS5_IJNS5_IJlSB_lEEENS4_6LayoutINS5_IJNS5_IJNS5_IJNSA_ILi32EEENSA_ILi4EEEEEEiEEESR_NS5_IJSB_iEEEEEENS5_IJNS5_IJNS5_IJNSA_ILi16EEESP_EEEiEEENS5_IJNS5_IJNSA_ILi0EEESB_EEENSA_ILi512EEEEEENS5_IJSX_iEEEEEEEEEEESL_S14_NS4_8TiledMMAINS4_8MMA_AtomIJNS4_17SM100_MMA_MXF4_SSISJ_SJ_fSK_Li128ELi64ELi32ELNS4_4UMMA5MajorE0ELS19_0ELNS18_7ScaleInE0ELS1A_0EEEEEENSN_INS5_IJSB_SB_SB_EEENS5_IJSX_SX_SX_EEEEENS5_IJNS4_10UnderscoreES1G_S1G_EEEEENS5_IJNS4_23SM90_TMA_LOAD_MULTICASTES1J_EEENS5_IJNS4_14ComposedLayoutINS4_7SwizzleILi3ELi4ELi3EEENS4_18smem_ptr_flag_bitsILi4EEENSN_INS5_IJSC_SH_EEENS5_IJSH_SB_EEEEEEENSN_INS5_IJNS5_IJNS5_IJSQ_SB_EEENS5_IJSO_NSA_ILi2EEEEEEEEESB_NS5_IJS1V_S1V_EEEEEENS5_IJNS5_IJNS5_IJSV_SZ_EEESY_EEESX_NS5_IJS1V_SZ_EEEEEEEEEEEvNS4_8identityENS5_IJNS4_13SM90_TMA_LOADES27_EEES25_vS26_EENS_8epilogue10collective18CollectiveEpilogueINS2A_23Sm100TmaWarpSpecializedILi3ELi2ELi32ELb1ELb0EEEJSI_NS5_IJNSN_ISF_SB_EENSN_ISO_SB_EEEEENS_10bfloat16_tESM_S2I_SM_NS2A_6fusion15FusionCallbacksIS2E_NS2J_17LinearCombinationIS2I_fS2I_fLNS_15FloatRoundStyleE2EEESI_S2H_JEEENS4_5SM1004TMEM4LOAD26SM100_TMEM_LOAD_32dp32b32xES27_NS1L_INS1M_ILi2ELi4ELi3EEENS1O_ILi16EEENSN_INS5_IJSC_SO_EEENS5_IJSO_SB_EEEEEEENS4_39AutoVectorizingCopyWithAssumedAlignmentILi128EEENS4_14SM90_TMA_STOREES2Y_S30_S30_EEEvvEEEEvNT_6ParamsE --------------------------
	.section	.nv.shared._ZN7cutlass13device_kernelINS_4gemm6kernel13GemmUniversalIN4cute5tupleIJiiiiEEENS1_10collective13CollectiveMmaINS1_46MainloopSm100TmaUmmaWarpSpecializedBlockScaledILi7ELi2ELi2ENS5_IJNS4_1CILi1EEENSA_ILi8EEESB_EEEEENS5_IJNSA_ILi128EEENSA_ILi64EEENSA_ILi256EEEEEENS5_IJNS_12float_e2m1_tENS_13float_ue8m0_tEEEENS5_IJNS5_IJlSB_lEEENS4_6LayoutINS5_IJNS5_IJNS5_IJNSA_ILi32EEENSA_ILi4EEEEEEiEEESR_NS5_IJSB_iEEEEEENS5_IJNS5_IJNS5_IJNSA_ILi16EEESP_EEEiEEENS5_IJNS5_IJNSA_ILi0EEESB_EEENSA_ILi512EEEEEENS5_IJSX_iEEEEEEEEEEESL_S14_NS4_8TiledMMAINS4_8MMA_AtomIJNS4_17SM100_MMA_MXF4_SSISJ_SJ_fSK_Li128ELi64ELi32ELNS4_4UMMA5MajorE0ELS19_0ELNS18_7ScaleInE0ELS1A_0EEEEEENSN_INS5_IJSB_SB_SB_EEENS5_IJSX_SX_SX_EEEEENS5_IJNS4_10UnderscoreES1G_S1G_EEEEENS5_IJNS4_23SM90_TMA_LOAD_MULTICASTES1J_EEENS5_IJNS4_14ComposedLayoutINS4_7SwizzleILi3ELi4ELi3EEENS4_18smem_ptr_flag_bitsILi4EEENSN_INS5_IJSC_SH_EEENS5_IJSH_SB_EEEEEEENSN_INS5_IJNS5_IJNS5_IJSQ_SB_EEENS5_IJSO_NSA_ILi2EEEEEEEEESB_NS5_IJS1V_S1V_EEEEEENS5_IJNS5_IJNS5_IJSV_SZ_EEESY_EEESX_NS5_IJS1V_SZ_EEEEEEEEEEEvNS4_8identityENS5_IJNS4_13SM90_TMA_LOADES27_EEES25_vS26_EENS_8epilogue10collective18CollectiveEpilogueINS2A_23Sm100TmaWarpSpecializedILi3ELi2ELi32ELb1ELb0EEEJSI_NS5_IJNSN_ISF_SB_EENSN_ISO_SB_EEEEENS_10bfloat16_tESM_S2I_SM_NS2A_6fusion15FusionCallbacksIS2E_NS2J_17LinearCombinationIS2I_fS2I_fLNS_15FloatRoundStyleE2EEESI_S2H_JEEENS4_5SM1004TMEM4LOAD26SM100_TMEM_LOAD_32dp32b32xES27_NS1L_INS1M_ILi2ELi4ELi3EEENS1O_ILi16EEENSN_INS5_IJSC_SO_EEENS5_IJSO_SB_EEEEEEENS4_39AutoVectorizingCopyWithAssumedAlignmentILi128EEENS4_14SM90_TMA_STOREES2Y_S30_S30_EEEvvEEEEvNT_6ParamsE,"aw",@nobits
	.sectionflags	@""
	.align	16
	.zero		1024


//--------------------- .nv.shared.reserved.0     --------------------------
	.section	.nv.shared.reserved.0,"aw",@nobits
	.weak		__nv_reservedSMEM_offset_0_alias
	.size		__nv_reservedSMEM_offset_0_alias, 0, 64
	.other		__nv_reservedSMEM_offset_0_alias,@"STO_CUDA_RESERVED_SHARED STV_DEFAULT"
__nv_reservedSMEM_offset_0_alias:
	.zero		0
.nv.shared.reserved.0:
	.zero		64
	.weak		__nv_reservedSMEM_tcgen05_partition
	.type		__nv_reservedSMEM_tcgen05_partition,@object
	.size		__nv_reservedSMEM_tcgen05_partition,(.L_0 - __nv_reservedSMEM_tcgen05_partition)
__nv_reservedSMEM_tcgen05_partition:
	.zero		32
.L_0:


//--------------------- .nv.global                --------------------------
	.section	.nv.global,"aw",@nobits
.nv.global:
	.type		_ZN40_INTERNAL_24bd3525_4_k_cu_e8daefc3_235904cute1_E,@object
	.size		_ZN40_INTERNAL_24bd3525_4_k_cu_e8daefc3_235904cute1_E,(_ZN40_INTERNAL_24bd3525_4_k_cu_e8daefc3_235904cuda3std3__45__cpo6cbeginE - _ZN40_INTERNAL_24bd3525_4_k_cu_e8daefc3_235904cute1_E)
_ZN40_INTERNAL_24bd3525_4_k_cu_e8daefc3_235904cute1_E:
	.zero		1
	.type		_ZN40_INTERNAL_24bd3525_4_k_cu_e8daefc3_235904cuda3std3__45__cpo6cbeginE,@object
	.size		_ZN40_INTERNAL_24bd3525_4_k_cu_e8daefc3_235904cuda3std3__45__cpo6cbeginE,(_ZN40_INTERNAL_24bd3525_4_k_cu_e8daefc3_235904cuda3std3__48in_placeE - _ZN40_INTERNAL_24bd3525_4_k_cu_e8daefc3_235904cuda3std3__45__cpo6cbeginE)
_ZN40_INTERNAL_24bd3525_4_k_cu_e8daefc3_235904cuda3std3__45__cpo6cbeginE:
	.zero		1
	.type		_ZN40_INTERNAL_24bd3525_4_k_cu_e8daefc3_235904cuda3std3__48in_placeE,@object
	.size		_ZN40_INTERNAL_24bd3525_4_k_cu_e8daefc3_235904cuda3std3__48in_placeE,(_ZN40_INTERNAL_24bd3525_4_k_cu_e8daefc3_235904cuda3std6ranges3__45__cpo9iter_moveE - _ZN40_INTERNAL_24bd3525_4_k_cu_e8daefc3_235904cuda3std3__48in_placeE)
_ZN40_INTERNAL_24bd3525_4_k_cu_e8daefc3_235904cuda3std3__48in_placeE:
	.zero		1
	.type		_ZN40_INTERNAL_24bd3525_4_k_cu_e8daefc3_235904cuda3std6ranges3__45__cpo9iter_moveE,@object
	.size		_ZN40_INTERNAL_24bd3525_4_k_cu_e8daefc3_235904cuda3std6ranges3__45__cpo9iter_moveE,(_ZN40_INTERNAL_24bd3525_4_k_cu_e8daefc3_235904cuda3std3__45__cpo5beginE - _ZN40_INTERNAL_24bd3525_4_k_cu_e8daefc3_235904cuda3std6ranges3__45__cpo9iter_moveE)
_ZN40_INTERNAL_24bd3525_4_k_cu_e8daefc3_235904cuda3std6ranges3__45__cpo9iter_moveE:
	.zero		1
	.type		_ZN40_INTERNAL_24bd3525_4_k_cu_e8daefc3_235904cuda3std3__45__cpo5beginE,@object
	.size		_ZN40_INTERNAL_24bd3525_4_k_cu_e8daefc3_235904cuda3std3__45__cpo5beginE,(_ZN40_INTERNAL_24bd3525_4_k_cu_e8daefc3_235904cuda3std3__442_GLOBAL__N__24bd3525_4_k_cu_e8daefc3_235906ignoreE - _ZN40_INTERNAL_24bd3525_4_k_cu_e8daefc3_235904cuda3std3__45__cpo5beginE)
_ZN40_INTERNAL_24bd3525_4_k_cu_e8daefc3_235904cuda3std3__45__cpo5beginE:
	.zero		1
	.type		_ZN40_INTERNAL_24bd3525_4_k_cu_e8daefc3_235904cuda3std3__442_GLOBAL__N__24bd3525_4_k_cu_e8daefc3_235906ignoreE,@object
	.size		_ZN40_INTERNAL_24bd3525_4_k_cu_e8daefc3_235904cuda3std3__442_GLOBAL__N__24bd3525_4_k_cu_e8daefc3_235906ignoreE,(_ZN40_INTERNAL_24bd3525_4_k_cu_e8daefc3_235904cute7productE - _ZN40_INTERNAL_24bd3525_4_k_cu_e8daefc3_235904cuda3std3__442_GLOBAL__N__24bd3525_4_k_cu_e8daefc3_235906ignoreE)
_ZN40_INTERNAL_24bd3525_4_k_cu_e8daefc3_235904cuda3std3__442_GLOBAL__N__24bd3525_4_k_cu_e8daefc3_235906ignoreE:
	.zero		1
	.type		_ZN40_INTERNAL_24bd3525_4_k_cu_e8daefc3_235904cute7productE,@object
	.size		_ZN40_INTERNAL_24bd3525_4_k_cu_e8daefc3_235904cute7productE,(_ZN40_INTERNAL_24bd3525_4_k_cu_e8daefc3_235904cuda3std3__45__cpo3endE - _ZN40_INTERNAL_24bd3525_4_k_cu_e8daefc3_235904cute7productE)
_ZN40_INTERNAL_24bd3525_4_k_cu_e8daefc3_235904cute7productE:
	.zero		1
	.type		_ZN40_INTERNAL_24bd3525_4_k_cu_e8daefc3_235904cuda3std3__45__cpo3endE,@object
	.size		_ZN40_INTERNAL_24bd3525_4_k_cu_e8daefc3_235904cuda3std3__45__cpo3endE,(_ZN40_INTERNAL_24bd3525_4_k_cu_e8daefc3_235904cuda3std3__419piecewise_constructE - _ZN40_INTERNAL_24bd3525_4_k_cu_e8daefc3_235904cuda3std3__45__cpo3endE)
_ZN40_INTERNAL_24bd3525_4_k_cu_e8daefc3_235904cuda3std3__45__cpo3endE:
	.zero		1
	.type		_ZN40_INTERNAL_24bd3525_4_k_cu_e8daefc3_235904cuda3std3__419piecewise_constructE,@object
	.size		_ZN40_INTERNAL_24bd3525_4_k_cu_e8daefc3_235904cuda3std3__419piecewise_constructE,(_ZN40_INTERNAL_24bd3525_4_k_cu_e8daefc3_235904cuda3std3__45__cpo4cendE - _ZN40_INTERNAL_24bd3525_4_k_cu_e8daefc3_235904cuda3std3__419piecewise_constructE)
_ZN40_INTERNAL_24bd3525_4_k_cu_e8daefc3_235904cuda3std3__419piecewise_constructE:
	.zero		1
	.type		_ZN40_INTERNAL_24bd3525_4_k_cu_e8daefc3_235904cuda3std3__45__cpo4cendE,@object
	.size		_ZN40_INTERNAL_24bd3525_4_k_cu_e8daefc3_235904cuda3std3__45__cpo4cendE,(_ZN40_INTERNAL_24bd3525_4_k_cu_e8daefc3_235904cuda3std6ranges3__45__cpo4swapE - _ZN40_INTERNAL_24bd3525_4_k_cu_e8daefc3_235904cuda3std3__45__cpo4cendE)
_ZN40_INTERNAL_24bd3525_4_k_cu_e8daefc3_235904cuda3std3__45__cpo4cendE:
	.zero		1
	.type		_ZN40_INTERNAL_24bd3525_4_k_cu_e8daefc3_235904cuda3std6ranges3__45__cpo4swapE,@object
	.size		_ZN40_INTERNAL_24bd3525_4_k_cu_e8daefc3_235904cuda3std6ranges3__45__cpo4swapE,(.L_10 - _ZN40_INTERNAL_24bd3525_4_k_cu_e8daefc3_235904cuda3std6ranges3__45__cpo4swapE)
_ZN40_INTERNAL_24bd3525_4_k_cu_e8daefc3_235904cuda3std6ranges3__45__cpo4swapE:
	.zero		1
.L_10:


//--------------------- .nv.constant0._ZN7cutlass13device_kernelINS_4gemm6kernel13GemmUniversalIN4cute5tupleIJiiiiEEENS1_10collective13CollectiveMmaINS1_46MainloopSm100TmaUmmaWarpSpecializedBlockScaledILi7ELi2ELi2ENS5_IJNS4_1CILi1EEENSA_ILi8EEESB_EEEEENS5_IJNSA_ILi128EEENSA_ILi64EEENSA_ILi256EEEEEENS5_IJNS_12float_e2m1_tENS_13float_ue8m0_tEEEENS5_IJNS5_IJlSB_lEEENS4_6LayoutINS5_IJNS5_IJNS5_IJNSA_ILi32EEENSA_ILi4EEEEEEiEEESR_NS5_IJSB_iEEEEEENS5_IJNS5_IJNS5_IJNSA_ILi16EEESP_EEEiEEENS5_IJNS5_IJNSA_ILi0EEESB_EEENSA_ILi512EEEEEENS5_IJSX_iEEEEEEEEEEESL_S14_NS4_8TiledMMAINS4_8MMA_AtomIJNS4_17SM100_MMA_MXF4_SSISJ_SJ_fSK_Li128ELi64ELi32ELNS4_4UMMA5MajorE0ELS19_0ELNS18_7ScaleInE0ELS1A_0EEEEEENSN_INS5_IJSB_SB_SB_EEENS5_IJSX_SX_SX_EEEEENS5_IJNS4_10UnderscoreES1G_S1G_EEEEENS5_IJNS4_23SM90_TMA_LOAD_MULTICASTES1J_EEENS5_IJNS4_14ComposedLayoutINS4_7SwizzleILi3ELi4ELi3EEENS4_18smem_ptr_flag_bitsILi4EEENSN_INS5_IJSC_SH_EEENS5_IJSH_SB_EEEEEEENSN_INS5_IJNS5_IJNS5_IJSQ_SB_EEENS5_IJSO_NSA_ILi2EEEEEEEEESB_NS5_IJS1V_S1V_EEEEEENS5_IJNS5_IJNS5_IJSV_SZ_EEESY_EEESX_NS5_IJS1V_SZ_EEEEEEEEEEEvNS4_8identityENS5_IJNS4_13SM90_TMA_LOADES27_EEES25_vS26_EENS_8epilogue10collective18CollectiveEpilogueINS2A_23Sm100TmaWarpSpecializedILi3ELi2ELi32ELb1ELb0EEEJSI_NS5_IJNSN_ISF_SB_EENSN_ISO_SB_EEEEENS_10bfloat16_tESM_S2I_SM_NS2A_6fusion15FusionCallbacksIS2E_NS2J_17LinearCombinationIS2I_fS2I_fLNS_15FloatRoundStyleE2EEESI_S2H_JEEENS4_5SM1004TMEM4LOAD26SM100_TMEM_LOAD_32dp32b32xES27_NS1L_INS1M_ILi2ELi4ELi3EEENS1O_ILi16EEENSN_INS5_IJSC_SO_EEENS5_IJSO_SB_EEEEEEENS4_39AutoVectorizingCopyWithAssumedAlignmentILi128EEENS4_14SM90_TMA_STOREES2Y_S30_S30_EEEvvEEEEvNT_6ParamsE --------------------------
	.section	.nv.constant0._ZN7cutlass13device_kernelINS_4gemm6kernel13GemmUniversalIN4cute5tupleIJiiiiEEENS1_10collective13CollectiveMmaINS1_46MainloopSm100TmaUmmaWarpSpecializedBlockScaledILi7ELi2ELi2ENS5_IJNS4_1CILi1EEENSA_ILi8EEESB_EEEEENS5_IJNSA_ILi128EEENSA_ILi64EEENSA_ILi256EEEEEENS5_IJNS_12float_e2m1_tENS_13float_ue8m0_tEEEENS5_IJNS5_IJlSB_lEEENS4_6LayoutINS5_IJNS5_IJNS5_IJNSA_ILi32EEENSA_ILi4EEEEEEiEEESR_NS5_IJSB_iEEEEEENS5_IJNS5_IJNS5_IJNSA_ILi16EEESP_EEEiEEENS5_IJNS5_IJNSA_ILi0EEESB_EEENSA_ILi512EEEEEENS5_IJSX_iEEEEEEEEEEESL_S14_NS4_8TiledMMAINS4_8MMA_AtomIJNS4_17SM100_MMA_MXF4_SSISJ_SJ_fSK_Li128ELi64ELi32ELNS4_4UMMA5MajorE0ELS19_0ELNS18_7ScaleInE0ELS1A_0EEEEEENSN_INS5_IJSB_SB_SB_EEENS5_IJSX_SX_SX_EEEEENS5_IJNS4_10UnderscoreES1G_S1G_EEEEENS5_IJNS4_23SM90_TMA_LOAD_MULTICASTES1J_EEENS5_IJNS4_14ComposedLayoutINS4_7SwizzleILi3ELi4ELi3EEENS4_18smem_ptr_flag_bitsILi4EEENSN_INS5_IJSC_SH_EEENS5_IJSH_SB_EEEEEEENSN_INS5_IJNS5_IJNS5_IJSQ_SB_EEENS5_IJSO_NSA_ILi2EEEEEEEEESB_NS5_IJS1V_S1V_EEEEEENS5_IJNS5_IJNS5_IJSV_SZ_EEESY_EEESX_NS5_IJS1V_SZ_EEEEEEEEEEEvNS4_8identityENS5_IJNS4_13SM90_TMA_LOADES27_EEES25_vS26_EENS_8epilogue10collective18CollectiveEpilogueINS2A_23Sm100TmaWarpSpecializedILi3ELi2ELi32ELb1ELb0EEEJSI_NS5_IJNSN_ISF_SB_EENSN_ISO_SB_EEEEENS_10bfloat16_tESM_S2I_SM_NS2A_6fusion15FusionCallbacksIS2E_NS2J_17LinearCombinationIS2I_fS2I_fLNS_15FloatRoundStyleE2EEESI_S2H_JEEENS4_5SM1004TMEM4LOAD26SM100_TMEM_LOAD_32dp32b32xES27_NS1L_INS1M_ILi2ELi4ELi3EEENS1O_ILi16EEENSN_INS5_IJSC_SO_EEENS5_IJSO_SB_EEEEEEENS4_39AutoVectorizingCopyWithAssumedAlignmentILi128EEENS4_14SM90_TMA_STOREES2Y_S30_S30_EEEvvEEEEvNT_6ParamsE,"a",@progbits
	.sectionflags	@""
	.align	4
.nv.constant0._ZN7cutlass13device_kernelINS_4gemm6kernel13GemmUniversalIN4cute5tupleIJiiiiEEENS1_10collective13CollectiveMmaINS1_46MainloopSm100TmaUmmaWarpSpecializedBlockScaledILi7ELi2ELi2ENS5_IJNS4_1CILi1EEENSA_ILi8EEESB_EEEEENS5_IJNSA_ILi128EEENSA_ILi64EEENSA_ILi256EEEEEENS5_IJNS_12float_e2m1_tENS_13float_ue8m0_tEEEENS5_IJNS5_IJlSB_lEEENS4_6LayoutINS5_IJNS5_IJNS5_IJNSA_ILi32EEENSA_ILi4EEEEEEiEEESR_NS5_IJSB_iEEEEEENS5_IJNS5_IJNS5_IJNSA_ILi16EEESP_EEEiEEENS5_IJNS5_IJNSA_ILi0EEESB_EEENSA_ILi512EEEEEENS5_IJSX_iEEEEEEEEEEESL_S14_NS4_8TiledMMAINS4_8MMA_AtomIJNS4_17SM100_MMA_MXF4_SSISJ_SJ_fSK_Li128ELi64ELi32ELNS4_4UMMA5MajorE0ELS19_0ELNS18_7ScaleInE0ELS1A_0EEEEEENSN_INS5_IJSB_SB_SB_EEENS5_IJSX_SX_SX_EEEEENS5_IJNS4_10UnderscoreES1G_S1G_EEEEENS5_IJNS4_23SM90_TMA_LOAD_MULTICASTES1J_EEENS5_IJNS4_14ComposedLayoutINS4_7SwizzleILi3ELi4ELi3EEENS4_18smem_ptr_flag_bitsILi4EEENSN_INS5_IJSC_SH_EEENS5_IJSH_SB_EEEEEEENSN_INS5_IJNS5_IJNS5_IJSQ_SB_EEENS5_IJSO_NSA_ILi2EEEEEEEEESB_NS5_IJS1V_S1V_EEEEEENS5_IJNS5_IJNS5_IJSV_SZ_EEESY_EEESX_NS5_IJS1V_SZ_EEEEEEEEEEEvNS4_8identityENS5_IJNS4_13SM90_TMA_LOADES27_EEES25_vS26_EENS_8epilogue10collective18CollectiveEpilogueINS2A_23Sm100TmaWarpSpecializedILi3ELi2ELi32ELb1ELb0EEEJSI_NS5_IJNSN_ISF_SB_EENSN_ISO_SB_EEEEENS_10bfloat16_tESM_S2I_SM_NS2A_6fusion15FusionCallbacksIS2E_NS2J_17LinearCombinationIS2I_fS2I_fLNS_15FloatRoundStyleE2EEESI_S2H_JEEENS4_5SM1004TMEM4LOAD26SM100_TMEM_LOAD_32dp32b32xES27_NS1L_INS1M_ILi2ELi4ELi3EEENS1O_ILi16EEENSN_INS5_IJSC_SO_EEENS5_IJSO_SB_EEEEEEENS4_39AutoVectorizingCopyWithAssumedAlignmentILi128EEENS4_14SM90_TMA_STOREES2Y_S30_S30_EEEvvEEEEvNT_6ParamsE:
	.zero		3968


//--------------------- SYMBOLS --------------------------

	.type		.nv.reservedSmem.offset0,@object
	.size		.nv.reservedSmem.offset0,0x4
	.type		.nv.reservedSmem.cap,@object
	.size		.nv.reservedSmem.cap,0x4
	.type		__assertfail,@function
